def gluon_tcgen05(
    a_ptr,
    b_ptr,
    c_ptr,
    M,
    N,
    K,
    stride_am,
    stride_bk,
    stride_cm,
    BLOCK_M: gl.constexpr,
    BLOCK_N: gl.constexpr,
    BLOCK_K: gl.constexpr,
    DTYPE: gl.constexpr,
    A_LAYOUT: gl.constexpr,
    B_LAYOUT: gl.constexpr,
    C_LAYOUT: gl.constexpr,
    B_SHAPE: gl.constexpr,
    TMEM_LAYOUT: gl.constexpr,
    TMEM_REG: gl.constexpr,
    TRANS_B: gl.constexpr,
    NUM_BUFFERS: gl.constexpr,
):
    a_desc = tma.make_tensor_descriptor(
        a_ptr, [M, K], [stride_am, 1], [BLOCK_M, BLOCK_K], A_LAYOUT
    )
    b_desc = tma.make_tensor_descriptor(
        b_ptr,
        [N, K] if TRANS_B else [K, N],
        [stride_bk, 1],
        B_SHAPE,
        B_LAYOUT,
    )
    c_desc = tma.make_tensor_descriptor(
        c_ptr, [M, N], [stride_cm, 1], [BLOCK_M, BLOCK_N], C_LAYOUT
    )

    a_bufs = gl.allocate_shared_memory(
        DTYPE, [NUM_BUFFERS, BLOCK_M, BLOCK_K], A_LAYOUT
    )
    b_bufs = gl.allocate_shared_memory(DTYPE, [NUM_BUFFERS] + B_SHAPE, B_LAYOUT)

    pid_m = gl.program_id(0)
    pid_n = gl.program_id(1)
    off_m = pid_m * BLOCK_M
    off_n = pid_n * BLOCK_N

    tma_bars = gl.allocate_shared_memory(
        gl.int64, [NUM_BUFFERS, 1], mbarrier.MBarrierLayout()
    )
    mma_bars = gl.allocate_shared_memory(
        gl.int64, [NUM_BUFFERS, 1], mbarrier.MBarrierLayout()
    )
    for i in gl.static_range(NUM_BUFFERS):
        mbarrier.init(tma_bars.index(i), count=1)
        mbarrier.init(mma_bars.index(i), count=1)

    acc_tmem = allocate_tensor_memory(gl.float32, [BLOCK_M, BLOCK_N], TMEM_LAYOUT)
    idx = 0
    phase = 0
    use_acc = False
    for k in range(0, K, BLOCK_K):
        a = a_bufs.index(idx)
        b = b_bufs.index(idx)
        tma_bar = tma_bars.index(idx)
        mma_bar = mma_bars.index(idx)
        mbarrier.expect(
            tma_bar, a_desc.block_type.nbytes + b_desc.block_type.nbytes
        )
        tma.async_copy_global_to_shared(a_desc, [off_m, k], tma_bar, a)
        tma.async_copy_global_to_shared(
            b_desc, [off_n, k] if TRANS_B else [k, off_n], tma_bar, b
        )
        mbarrier.wait(tma_bar, phase=phase)

        if TRANS_B:
            b = b.permute((1, 0))
        tcgen05_mma(a, b, acc_tmem, use_acc=use_acc)
        tcgen05_commit(mma_bar)
        mbarrier.wait(mma_bar, phase=phase)
        use_acc = True

        idx += 1
        if idx == NUM_BUFFERS:
            idx = 0
            phase ^= 1

    for i in gl.static_range(NUM_BUFFERS):
        mbarrier.invalidate(tma_bars.index(i))
        mbarrier.invalidate(mma_bars.index(i))

    acc = acc_tmem.load(TMEM_REG)
    c_smem = gl.allocate_shared_memory(DTYPE, [BLOCK_M, BLOCK_N], C_LAYOUT)
    c_smem.store(acc.to(DTYPE))
    fence_async_shared()
    tma.async_copy_shared_to_global(c_desc, [off_m, off_n], c_smem)
    tma.store_wait(pendings=0)

# config = {"BLOCK_K": 64, "BLOCK_M": 64, "BLOCK_N": 128, "arch": "sm_100", "dtype": "bf16", "num_buffers": 1, "num_warps": 8, "trans_b": 1}
# arch = sm_100


// ===== COMPILED SASS (sm_100a) =====

	.target	sm_100a

	.elftype	@"ET_EXEC"


//--------------------- .note.nv.tkinfo           --------------------------
	.section	.note.nv.tkinfo,"",@"SHT_NOTE"
	.sectionflags	@"SHF_NOTE_NV_TKINFO"
	.tkinfo
        /*0018*/ 	.word	0x00000081
        /*0030*/ 	.string	""
        /*0030*/ 	.string	"ptxas-blackwell"
        /*0030*/ 	.string	"Cuda compilation tools, release 12.9, V12.9.86"
        /*0030*/ 	.string	"Build cuda_12.9.r12.9/compiler.36037853_0"
        /*0030*/ 	.string	"-v  -suppress-debug-info  -lineinfo  -arch sm_100a "



//--------------------- .note.nv.cuver            --------------------------
	.section	.note.nv.cuver,"",@"SHT_NOTE"
	.sectionflags	@"SHF_NOTE_NV_CUVER"
        /*0018*/ 	.short	0x0001
        /*001a*/ 	.short	0x0064
        /*001c*/ 	.short	0x0001
        /*001e*/ 	.short	0x0000
        /*0020*/ 	.short	0x0001
        /*0022*/ 	.short	0x0000


//--------------------- .nv.info                  --------------------------
	.section	.nv.info,"",@"SHT_CUDA_INFO"
	.align	4


	//----- nvinfo : EIATTR_REGCOUNT
	.align		4
        /*0000*/ 	.byte	0x04, 0x2f
        /*0002*/ 	.short	(.L_4 - .L_3)
	.align		4
.L_3:
        /*0004*/ 	.word	index@(gluon_tcgen05)
        /*0008*/ 	.word	0x00000027


	//----- nvinfo : EIATTR_FRAME_SIZE
	.align		4
.L_4:
        /*000c*/ 	.byte	0x04, 0x11
        /*000e*/ 	.short	(.L_6 - .L_5)
	.align		4
.L_5:
        /*0010*/ 	.word	index@($__internal_2_$__cuda_sm10x_tcgen05_guardrail_trap_unallocated_columns_being_dealloced)
        /*0014*/ 	.word	0x00000000


	//----- nvinfo : EIATTR_FRAME_SIZE
	.align		4
.L_6:
        /*0018*/ 	.byte	0x04, 0x11
        /*001a*/ 	.short	(.L_8 - .L_7)
	.align		4
.L_7:
        /*001c*/ 	.word	index@($__internal_1_$__cuda_sm10x_tcgen05_guardrail_trap_phase_invalid_during_alloc)
        /*0020*/ 	.word	0x00000000


	//----- nvinfo : EIATTR_FRAME_SIZE
	.align		4
.L_8:
        /*0024*/ 	.byte	0x04, 0x11
        /*0026*/ 	.short	(.L_10 - .L_9)
	.align		4
.L_9:
        /*0028*/ 	.word	index@($__internal_0_$__cuda_sm10x_tcgen05_guardrail_trap_col_being_dealloced_not_returned_by_alloc)
        /*002c*/ 	.word	0x00000000


	//----- nvinfo : EIATTR_FRAME_SIZE
	.align		4
.L_10:
        /*0030*/ 	.byte	0x04, 0x11
        /*0032*/ 	.short	(.L_12 - .L_11)
	.align		4
.L_11:
        /*0034*/ 	.word	index@(gluon_tcgen05)
        /*0038*/ 	.word	0x00000000


	//----- nvinfo : EIATTR_MIN_STACK_SIZE
	.align		4
.L_12:
        /*003c*/ 	.byte	0x04, 0x12
        /*003e*/ 	.short	(.L_14 - .L_13)
	.align		4
.L_13:
        /*0040*/ 	.word	index@(gluon_tcgen05)
        /*0044*/ 	.word	0x00000000
.L_14:


//--------------------- .nv.info.gluon_tcgen05    --------------------------
	.section	.nv.info.gluon_tcgen05,"",@"SHT_CUDA_INFO"
	.sectionflags	@""
	.align	4


	//----- nvinfo : EIATTR_CUDA_API_VERSION
	.align		4
        /*0000*/ 	.byte	0x04, 0x37
        /*0002*/ 	.short	(.L_16 - .L_15)
.L_15:
        /*0004*/ 	.word	0x00000081


	//----- nvinfo : EIATTR_KPARAM_INFO
	.align		4
.L_16:
        /*0008*/ 	.byte	0x04, 0x17
        /*000a*/ 	.short	(.L_18 - .L_17)
.L_17:
        /*000c*/ 	.word	0x00000000
        /*0010*/ 	.short	0x000a
        /*0012*/ 	.short	0x0048
        /*0014*/ 	.byte	0x00, 0xf4, 0x21, 0x00


	//----- nvinfo : EIATTR_KPARAM_INFO
	.align		4
.L_18:
        /*0018*/ 	.byte	0x04, 0x17
        /*001a*/ 	.short	(.L_20 - .L_19)
.L_19:
        /*001c*/ 	.word	0x00000000
        /*0020*/ 	.short	0x0009
        /*0022*/ 	.short	0x0040
        /*0024*/ 	.byte	0x00, 0xf4, 0x21, 0x00


	//----- nvinfo : EIATTR_KPARAM_INFO
	.align		4
.L_20:
        /*0028*/ 	.byte	0x04, 0x17
        /*002a*/ 	.short	(.L_22 - .L_21)
.L_21:
        /*002c*/ 	.word	0x00000000
        /*0030*/ 	.short	0x0008
        /*0032*/ 	.short	0x0038
        /*0034*/ 	.byte	0x00, 0xf0, 0x21, 0x00


	//----- nvinfo : EIATTR_KPARAM_INFO
	.align		4
.L_22:
        /*0038*/ 	.byte	0x04, 0x17
        /*003a*/ 	.short	(.L_24 - .L_23)
.L_23:
        /*003c*/ 	.word	0x00000000
        /*0040*/ 	.short	0x0007
        /*0042*/ 	.short	0x0030
        /*0044*/ 	.byte	0x00, 0xf0, 0x21, 0x00


	//----- nvinfo : EIATTR_KPARAM_INFO
	.align		4
.L_24:
        /*0048*/ 	.byte	0x04, 0x17
        /*004a*/ 	.short	(.L_26 - .L_25)
.L_25:
        /*004c*/ 	.word	0x00000000
        /*0050*/ 	.short	0x0006
        /*0052*/ 	.short	0x0028
        /*0054*/ 	.byte	0x00, 0xf0, 0x21, 0x00


	//----- nvinfo : EIATTR_KPARAM_INFO
	.align		4
.L_26:
        /*0058*/ 	.byte	0x04, 0x17
        /*005a*/ 	.short	(.L_28 - .L_27)
.L_27:
        /*005c*/ 	.word	0x00000000
        /*0060*/ 	.short	0x0005
        /*0062*/ 	.short	0x0020
        /*0064*/ 	.byte	0x00, 0xf0, 0x11, 0x00


	//----- nvinfo : EIATTR_KPARAM_INFO
	.align		4
.L_28:
        /*0068*/ 	.byte	0x04, 0x17
        /*006a*/ 	.short	(.L_30 - .L_29)
.L_29:
        /*006c*/ 	.word	0x00000000
        /*0070*/ 	.short	0x0004
        /*0072*/ 	.short	0x001c
        /*0074*/ 	.byte	0x00, 0xf0, 0x11, 0x00


	//----- nvinfo : EIATTR_KPARAM_INFO
	.align		4
.L_30:
        /*0078*/ 	.byte	0x04, 0x17
        /*007a*/ 	.short	(.L_32 - .L_31)
.L_31:
        /*007c*/ 	.word	0x00000000
        /*0080*/ 	.short	0x0003
        /*0082*/ 	.short	0x0018
        /*0084*/ 	.byte	0x00, 0xf0, 0x11, 0x00


	//----- nvinfo : EIATTR_KPARAM_INFO
	.align		4
.L_32:
        /*0088*/ 	.byte	0x04, 0x17
        /*008a*/ 	.short	(.L_34 - .L_33)
.L_33:
        /*008c*/ 	.word	0x00000000
        /*0090*/ 	.short	0x0002
        /*0092*/ 	.short	0x0010
        /*0094*/ 	.byte	0x00, 0xf4, 0x21, 0x00


	//----- nvinfo : EIATTR_KPARAM_INFO
	.align		4
.L_34:
        /*0098*/ 	.byte	0x04, 0x17
        /*009a*/ 	.short	(.L_36 - .L_35)
.L_35:
        /*009c*/ 	.word	0x00000000
        /*00a0*/ 	.short	0x0001
        /*00a2*/ 	.short	0x0008
        /*00a4*/ 	.byte	0x00, 0xf4, 0x21, 0x00


	//----- nvinfo : EIATTR_KPARAM_INFO
	.align		4
.L_36:
        /*00a8*/ 	.byte	0x04, 0x17
        /*00aa*/ 	.short	(.L_38 - .L_37)
.L_37:
        /*00ac*/ 	.word	0x00000000
        /*00b0*/ 	.short	0x0000
        /*00b2*/ 	.short	0x0000
        /*00b4*/ 	.byte	0x00, 0xf4, 0x21, 0x00


	//----- nvinfo : EIATTR_AT_ENTRY_FRAGMENTS
	.align		4
.L_38:
        /*00b8*/ 	.byte	0x04, 0x4f
        /*00ba*/ 	.short	(.L_40 - .L_39)


	//   ....[0]....
.L_39:
        /*00bc*/ 	.word	0x00000004


	//----- nvinfo : EIATTR_RESERVED_SMEM_USED
	.align		4
.L_40:
        /*00c0*/ 	.byte	0x01, 0x41
	.zero		2


	//----- nvinfo : EIATTR_SPARSE_MMA_MASK
	.align		4
        /*00c4*/ 	.byte	0x03, 0x50
        /*00c6*/ 	.short	0x0000


	//----- nvinfo : EIATTR_TCGEN05_1CTA_USED
	.align		4
        /*00c8*/ 	.byte	0x01, 0x51
	.zero		2


	//----- nvinfo : EIATTR_MAXREG_COUNT
	.align		4
        /*00cc*/ 	.byte	0x03, 0x1b
        /*00ce*/ 	.short	0x00ff


	//----- nvinfo : EIATTR_NUM_BARRIERS
	.align		4
        /*00d0*/ 	.byte	0x02, 0x4c
        /*00d2*/ 	.byte	0x01
	.zero		1


	//----- nvinfo : EIATTR_INT_WARP_WIDE_INSTR_OFFSETS
	.align		4
        /*00d4*/ 	.byte	0x04, 0x31
        /*00d6*/ 	.short	(.L_42 - .L_41)


	//   ....[0]....
.L_41:
        /*00d8*/ 	.word	0x00001760


	//   ....[1]....
        /*00dc*/ 	.word	0x00001780


	//   ....[2]....
        /*00e0*/ 	.word	0x00001800


	//   ....[3]....
        /*00e4*/ 	.word	0x00001910


	//   ....[4]....
        /*00e8*/ 	.word	0x00001920


	//   ....[5]....
        /*00ec*/ 	.word	0x00001990


	//   ....[6]....
        /*00f0*/ 	.word	0x000019a0


	//   ....[7]....
        /*00f4*/ 	.word	0x00001c20


	//   ....[8]....
        /*00f8*/ 	.word	0x00001c30


	//   ....[9]....
        /*00fc*/ 	.word	0x00001d50


	//   ....[10]....
        /*0100*/ 	.word	0x00001d60


	//   ....[11]....
        /*0104*/ 	.word	0x00001da0


	//   ....[12]....
        /*0108*/ 	.word	0x00001de0


	//   ....[13]....
        /*010c*/ 	.word	0x00001f80


	//   ....[14]....
        /*0110*/ 	.word	0x00001f90


	//   ....[15]....
        /*0114*/ 	.word	0x00002210


	//   ....[16]....
        /*0118*/ 	.word	0x00002220


	//   ....[17]....
        /*011c*/ 	.word	0x00002590


	//   ....[18]....
        /*0120*/ 	.word	0x000025e0


	//----- nvinfo : EIATTR_COOP_GROUP_MASK_REGIDS
	.align		4
.L_42:
        /*0124*/ 	.byte	0x04, 0x29
        /*0126*/ 	.short	(.L_44 - .L_43)


	//   ....[0]....
.L_43:
        /*0128*/ 	.word	0xffffffff


	//   ....[1]....
        /*012c*/ 	.word	0xffffffff


	//   ....[2]....
        /*0130*/ 	.word	0xffffffff


	//   ....[3]....
        /*0134*/ 	.word	0xffffffff


	//   ....[4]....
        /*0138*/ 	.word	0xffffffff


	//   ....[5]....
        /*013c*/ 	.word	0xffffffff


	//   ....[6]....
        /*0140*/ 	.word	0xffffffff


	//   ....[7]....
        /*0144*/ 	.word	0xffffffff


	//   ....[8]....
        /*0148*/ 	.word	0xffffffff


	//   ....[9]....
        /*014c*/ 	.word	0xffffffff


	//----- nvinfo : EIATTR_COOP_GROUP_INSTR_OFFSETS
	.align		4
.L_44:
        /*0150*/ 	.byte	0x04, 0x28
        /*0152*/ 	.short	(.L_46 - .L_45)


	//   ....[0]....
.L_45:
        /*0154*/ 	.word	0x00000050


	//   ....[1]....
        /*0158*/ 	.word	0x00000310


	//   ....[2]....
        /*015c*/ 	.word	0x00000500


	//   ....[3]....
        /*0160*/ 	.word	0x000009a0


	//   ....[4]....
        /*0164*/ 	.word	0x00000ae0


	//   ....[5]....
        /*0168*/ 	.word	0x00000fe0


	//   ....[6]....
        /*016c*/ 	.word	0x00001120


	//   ....[7]....
        /*0170*/ 	.word	0x00001610


	//   ....[8]....
        /*0174*/ 	.word	0x00002420


	//   ....[9]....
        /*0178*/ 	.word	0x00002690


	//----- nvinfo : EIATTR_VRC_CTA_INIT_COUNT
	.align		4
.L_46:
        /*017c*/ 	.byte	0x02, 0x4a
        /*017e*/ 	.byte	0x80
	.zero		1


	//----- nvinfo : EIATTR_MBARRIER_INSTR_OFFSETS
	.align		4
        /*0180*/ 	.byte	0x04, 0x39
        /*0182*/ 	.short	(.L_48 - .L_47)


	//   ....[0]....
.L_47:
        /*0184*/ 	.word	0x00001820
        /*0188*/ 	.word	0x000000ff
        /*018c*/ 	.word	0x00006000
        /*0190*/ 	.short	0x0100
        /*0192*/ 	.byte	0x08
	.zero		1


	//   ....[1]....
        /*0194*/ 	.word	0x00001830
        /*0198*/ 	.word	0x000000ff
        /*019c*/ 	.word	0x00006010
        /*01a0*/ 	.short	0x0100
        /*01a2*/ 	.byte	0x08
	.zero		1


	//   ....[2]....
        /*01a4*/ 	.word	0x00001ae0
        /*01a8*/ 	.word	0x000000ff
        /*01ac*/ 	.word	0x00006000
        /*01b0*/ 	.short	0x010a
        /*01b2*/ 	.byte	0x08
	.zero		1


	//   ....[3]....
        /*01b4*/ 	.word	0x00001c80
        /*01b8*/ 	.word	0x000000ff
        /*01bc*/ 	.word	0x00006010
        /*01c0*/ 	.short	0x010a
        /*01c2*/ 	.byte	0x08
	.zero		1


	//   ....[4]....
        /*01c4*/ 	.word	0x00001e60
        /*01c8*/ 	.word	0x000000ff
        /*01cc*/ 	.word	0x00006000
        /*01d0*/ 	.short	0x010a
        /*01d2*/ 	.byte	0x08
	.zero		1


	//   ....[5]....
        /*01d4*/ 	.word	0x00001fd0
        /*01d8*/ 	.word	0x000000ff
        /*01dc*/ 	.word	0x00006010
        /*01e0*/ 	.short	0x010a
        /*01e2*/ 	.byte	0x08
	.zero		1


	//   ....[6]....
        /*01e4*/ 	.word	0x00002070
        /*01e8*/ 	.word	0x000000ff
        /*01ec*/ 	.word	0x00006000
        /*01f0*/ 	.short	0x0108
        /*01f2*/ 	.byte	0x08
	.zero		1


	//   ....[7]....
        /*01f4*/ 	.word	0x00002080
        /*01f8*/ 	.word	0x000000ff
        /*01fc*/ 	.word	0x00006010
        /*0200*/ 	.short	0x0108
        /*0202*/ 	.byte	0x08
	.zero		1


	//   ....[8]....
        /*0204*/ 	.word	0x000026b0
        /*0208*/ 	.word	0x000000ff
        /*020c*/ 	.word	0x00006000
        /*0210*/ 	.short	0x010a
        /*0212*/ 	.byte	0x08
	.zero		1


	//   ....[9]....
        /*0214*/ 	.word	0x000026e0
        /*0218*/ 	.word	0x000000ff
        /*021c*/ 	.word	0x00006010
        /*0220*/ 	.short	0x010a
        /*0222*/ 	.byte	0x08
	.zero		1


	//   ....[10]....
        /*0224*/ 	.word	0x00002710
        /*0228*/ 	.word	0x000000ff
        /*022c*/ 	.word	0x00006000
        /*0230*/ 	.short	0x010a
        /*0232*/ 	.byte	0x08
	.zero		1


	//   ....[11]....
        /*0234*/ 	.word	0x00002740
        /*0238*/ 	.word	0x000000ff
        /*023c*/ 	.word	0x00006010
        /*0240*/ 	.short	0x010a
        /*0242*/ 	.byte	0x08
	.zero		1


	//----- nvinfo : EIATTR_NUM_MBARRIERS
	.align		4
.L_48:
        /*0244*/ 	.byte	0x03, 0x38
        /*0246*/ 	.short	0x0002


	//----- nvinfo : EIATTR_EXIT_INSTR_OFFSETS
	.align		4
        /*0248*/ 	.byte	0x04, 0x1c
        /*024a*/ 	.short	(.L_50 - .L_49)


	//   ....[0]....
.L_49:
        /*024c*/ 	.word	0x000026a0


	//----- nvinfo : EIATTR_REQNTID
	.align		4
.L_50:
        /*0250*/ 	.byte	0x04, 0x10
        /*0252*/ 	.short	(.L_52 - .L_51)
.L_51:
        /*0254*/ 	.word	0x00000100
        /*0258*/ 	.word	0x00000001
        /*025c*/ 	.word	0x00000001


	//----- nvinfo : EIATTR_CRS_STACK_SIZE
	.align		4
.L_52:
        /*0260*/ 	.byte	0x04, 0x1e
        /*0262*/ 	.short	(.L_54 - .L_53)
.L_53:
        /*0264*/ 	.word	0x00000000


	//----- nvinfo : EIATTR_CBANK_PARAM_SIZE
	.align		4
.L_54:
        /*0268*/ 	.byte	0x03, 0x19
        /*026a*/ 	.short	0x0050


	//----- nvinfo : EIATTR_PARAM_CBANK
	.align		4
        /*026c*/ 	.byte	0x04, 0x0a
        /*026e*/ 	.short	(.L_56 - .L_55)
	.align		4
.L_55:
        /*0270*/ 	.word	index@(.nv.constant0.gluon_tcgen05)
        /*0274*/ 	.short	0x0380
        /*0276*/ 	.short	0x0050


	//----- nvinfo : EIATTR_SW_WAR
	.align		4
.L_56:
        /*0278*/ 	.byte	0x04, 0x36
        /*027a*/ 	.short	(.L_58 - .L_57)
.L_57:
        /*027c*/ 	.word	0x00000008
.L_58:


//--------------------- .nv.compat                --------------------------
	.section	.nv.compat,"",@"SHT_CUDA_COMPAT_INFO"
	.align	4
        /*0000*/ 	.byte	0x02, 0x02, 0x02, 0x00, 0x02, 0x05, 0x05, 0x00, 0x02, 0x03, 0x03, 0x00, 0x02, 0x06, 0x01, 0x00


//--------------------- .nv.callgraph             --------------------------
	.section	.nv.callgraph,"",@"SHT_CUDA_CALLGRAPH"
	.align	4
	.sectionentsize	8
	.align		4
        /*0000*/ 	.word	0x00000000
	.align		4
        /*0004*/ 	.word	0xffffffff
	.align		4
        /*0008*/ 	.word	0x00000000
	.align		4
        /*000c*/ 	.word	0xfffffffe
	.align		4
        /*0010*/ 	.word	0x00000000
	.align		4
        /*0014*/ 	.word	0xfffffffd
	.align		4
        /*0018*/ 	.word	0x00000000
	.align		4
        /*001c*/ 	.word	0xfffffffc


//--------------------- .text.gluon_tcgen05       --------------------------
	.section	.text.gluon_tcgen05,"ax",@progbits
	.align	128
        .global         gluon_tcgen05
        .type           gluon_tcgen05,@function
        .size           gluon_tcgen05,(.L_x_73 - gluon_tcgen05)
        .other          gluon_tcgen05,@"STO_CUDA_ENTRY STV_DEFAULT"
gluon_tcgen05:
.text.gluon_tcgen05:
[----:B------:R-:W1:Y:S01]  /*0000*/  LDC R1, c[0x0][0x37c] ;  /* 0x0000df00ff017b82 */ /* 0x000e620000000800 */
[----:B------:R-:W2:Y:S02]  /*0010*/  S2R R0, SR_TID.X ;  /* 0x0000000000007919 */ /* 0x000ea40000002100 */
[----:B--2---:R-:W-:-:S13]  /*0020*/  ISETP.GE.U32.AND P2, PT, R0, 0x20, PT ;  /* 0x000000200000780c */ /* 0x004fda0003f46070 */
[----:B------:R-:W-:Y:S05]  /*0030*/  @P2 BRA `(.L_x_0) ;  /* 0x0000000000b82947 */ /* 0x000fea0003800000 */
[----:B------:R-:W2:Y:S01]  /*0040*/  S2UR UR6, SR_CgaCtaId ;  /* 0x00000000000679c3 */ /* 0x000ea20000008800 */
[----:B------:R-:W-:Y:S01]  /*0050*/  NOP ;  /* 0x0000000000007918 */ /* 0x000fe20000000000 */
[----:B------:R-:W-:Y:S02]  /*0060*/  UMOV UR4, 0x40 ;  /* 0x0000004000047882 */ /* 0x000fe40000000000 */
[----:B--2---:R-:W-:-:S09]  /*0070*/  ULEA UR4, UR6, UR4, 0x18 ;  /* 0x0000000406047291 */ /* 0x004fd2000f8ec0ff */
[----:B------:R-:W2:Y:S01]  /*0080*/  LDS.U8 R2, [UR4] ;  /* 0x00000004ff027984 */ /* 0x000ea20008000000 */
[----:B------:R-:W-:Y:S02]  /*0090*/  UMOV UR4, 0x400 ;  /* 0x0000040000047882 */ /* 0x000fe40000000000 */
[----:B------:R-:W-:Y:S01]  /*00a0*/  ULEA UR4, UR6, UR4, 0x18 ;  /* 0x0000000406047291 */ /* 0x000fe2000f8ec0ff */
[----:B--2---:R-:W-:-:S13]  /*00b0*/  ISETP.NE.AND P0, PT, R2, RZ, PT ;  /* 0x000000ff0200720c */ /* 0x004fda0003f05270 */
[----:B------:R-:W-:Y:S05]  /*00c0*/  @P0 BRA `(.L_x_1) ;  /* 0x00000000007c0947 */ /* 0x000fea0003800000 */
[----:B------:R-:W-:-:S13]  /*00d0*/  ELECT P0, URZ, PT ;  /* 0x0000000000ff782f */ /* 0x000fda0003800000 */
[----:B------:R-:W-:Y:S05]  /*00e0*/  @!P0 BRA `(.L_x_2) ;  /* 0x0000000000848947 */ /* 0x000fea0003800000 */
[----:B------:R-:W-:Y:S01]  /*00f0*/  UMOV UR5, 0x4 ;  /* 0x0000000400057882 */ /* 0x000fe20000000000 */
[----:B------:R-:W-:Y:S02]  /*0100*/  IMAD.MOV.U32 R5, RZ, RZ, 0x1 ;  /* 0x00000001ff057424 */ /* 0x000fe400078e00ff */
[----:B------:R-:W-:Y:S02]  /*0110*/  IMAD.MOV.U32 R3, RZ, RZ, 0xf ;  /* 0x0000000fff037424 */ /* 0x000fe400078e00ff */
[----:B------:R-:W-:Y:S04]  /*0120*/  DEPBAR.LE SB2, 0x36 ;  /* 0x0000ad800000791a */ /* 0x000fe80000000000 */
[----:B------:R-:W2:Y:S02]  /*0130*/  UTCATOMSWS.FIND_AND_SET.ALIGN UP0, UR5, UR5 ;  /* 0x00000005000575e3 */ /* 0x000ea40008000800 */
[----:B--2---:R-:W-:-:S04]  /*0140*/  PLOP3.LUT P0, PT, PT, PT, UP0, 0x80, 0x8 ;  /* 0x000000000008781c */ /* 0x004fc80003f0f008 */
[----:B------:R-:W-:-:S04]  /*0150*/  SEL R2, RZ, 0xffffffff, !P0 ;  /* 0xffffffffff027807 */ /* 0x000fc80004000000 */
[----:B------:R-:W-:Y:S01]  /*0160*/  ISETP.NE.AND P0, PT, R2, RZ, PT ;  /* 0x000000ff0200720c */ /* 0x000fe20003f05270 */
[----:B------:R-:W-:-:S12]  /*0170*/  IMAD.U32 R2, RZ, RZ, UR5 ;  /* 0x00000005ff027e24 */ /* 0x000fd8000f8e00ff */
[----:B------:R-:W-:Y:S05]  /*0180*/  @P0 BRA `(.L_x_3) ;  /* 0x0000000000240947 */ /* 0x000fea0003800000 */
.L_x_4:
[----:B------:R-:W-:Y:S05]  /*0190*/  NANOSLEEP 0x64 ;  /* 0x000000640000795d */ /* 0x000fea0003800000 */
[----:B------:R-:W-:-:S05]  /*01a0*/  UMOV UR5, 0x4 ;  /* 0x0000000400057882 */ /* 0x000fca0000000000 */
[----:B------:R-:W-:Y:S04]  /*01b0*/  DEPBAR.LE SB2, 0x36 ;  /* 0x0000ad800000791a */ /* 0x000fe80000000000 */
[----:B------:R-:W2:Y:S02]  /*01c0*/  UTCATOMSWS.FIND_AND_SET.ALIGN UP0, UR5, UR5 ;  /* 0x00000005000575e3 */ /* 0x000ea40008000800 */
[----:B--2---:R-:W-:-:S04]  /*01d0*/  PLOP3.LUT P0, PT, PT, PT, UP0, 0x80, 0x8 ;  /* 0x000000000008781c */ /* 0x004fc80003f0f008 */
[----:B------:R-:W-:-:S04]  /*01e0*/  SEL R2, RZ, 0xffffffff, !P0 ;  /* 0xffffffffff027807 */ /* 0x000fc80004000000 */
[----:B------:R-:W-:Y:S01]  /*01f0*/  ISETP.NE.AND P0, PT, R2, RZ, PT ;  /* 0x000000ff0200720c */ /* 0x000fe20003f05270 */
[----:B------:R-:W-:-:S12]  /*0200*/  IMAD.U32 R2, RZ, RZ, UR5 ;  /* 0x00000005ff027e24 */ /* 0x000fd8000f8e00ff */
[----:B------:R-:W-:Y:S05]  /*0210*/  @!P0 BRA `(.L_x_4) ;  /* 0xfffffffc00dc8947 */ /* 0x000fea000383ffff */
.L_x_3:
[C---:B------:R-:W-:Y:S01]  /*0220*/  VIADD R4, R2.reuse, 0x10 ;  /* 0x0000001002047836 */ /* 0x040fe20000000000 */
[----:B------:R-:W-:Y:S01]  /*0230*/  UMOV UR5, 0x50 ;  /* 0x0000005000057882 */ /* 0x000fe20000000000 */
[----:B------:R-:W-:Y:S01]  /*0240*/  SHF.L.U32 R3, R3, R2, RZ ;  /* 0x0000000203037219 */ /* 0x000fe200000006ff */
[----:B------:R-:W-:Y:S01]  /*0250*/  ULEA UR5, UR6, UR5, 0x18 ;  /* 0x0000000506057291 */ /* 0x000fe2000f8ec0ff */
[----:B------:R-:W-:Y:S01]  /*0260*/  IMAD.SHL.U32 R2, R2, 0x20, RZ ;  /* 0x0000002002027824 */ /* 0x000fe200078e00ff */
[----:B------:R-:W-:-:S04]  /*0270*/  SHF.L.U32 R4, R5, R4, RZ ;  /* 0x0000000405047219 */ /* 0x000fc800000006ff */
[----:B------:R-:W-:-:S05]  /*0280*/  LOP3.LUT R3, R4, R3, RZ, 0xfc, !PT ;  /* 0x0000000304037212 */ /* 0x000fca00078efcff */
[----:B------:R2:W-:Y:S04]  /*0290*/  ATOMS.OR RZ, [UR5], R3 ;  /* 0x00000003ffff798c */ /* 0x0005e8000b000005 */
[----:B------:R2:W-:Y:S01]  /*02a0*/  STS [UR4], R2 ;  /* 0x00000002ff007988 */ /* 0x0005e20008000804 */
[----:B------:R-:W-:Y:S05]  /*02b0*/  BRA `(.L_x_2) ;  /* 0x0000000000107947 */ /* 0x000fea0003800000 */
.L_x_1:
[----:B------:R-:W-:Y:S01]  /*02c0*/  IMAD.MOV.U32 R3, RZ, RZ, -0x1 ;  /* 0xffffffffff037424 */ /* 0x000fe200078e00ff */
[----:B------:R-:W-:-:S04]  /*02d0*/  MOV R2, 0x300 ;  /* 0x0000030000027802 */ /* 0x000fc80000000f00 */
[----:B------:R2:W-:Y:S03]  /*02e0*/  STS [UR4], R3 ;  /* 0x00000003ff007988 */ /* 0x0005e60008000804 */
[----:B-12---:R-:W-:Y:S05]  /*02f0*/  CALL.REL.NOINC `($__internal_1_$__cuda_sm10x_tcgen05_guardrail_trap_phase_invalid_during_alloc) ;  /* 0x0000002400287944 */ /* 0x006fea0003c00000 */
.L_x_2:
[----:B------:R-:W-:Y:S05]  /*0300*/  WARPSYNC.ALL ;  /* 0x0000000000007948 */ /* 0x000fea0003800000 */
[----:B------:R-:W-:Y:S01]  /*0310*/  NOP ;  /* 0x0000000000007918 */ /* 0x000fe20000000000 */
.L_x_0:
[----:B------:R-:W3:Y:S08]  /*0320*/  S2UR UR4, SR_CgaCtaId ;  /* 0x00000000000479c3 */ /* 0x000ef00000008800 */
[----:B------:R-:W-:Y:S01]  /*0330*/  BAR.SYNC.DEFER_BLOCKING 0x0 ;  /* 0x0000000000007b1d */ /* 0x000fe20000010000 */
[----:B------:R-:W-:-:S05]  /*0340*/  LOP3.LUT R36, R0, 0xff, RZ, 0xc0, !PT ;  /* 0x000000ff00247812 */ /* 0x000fca00078ec0ff */
[----:B------:R-:W-:Y:S02]  /*0350*/  UMOV UR8, 0x400 ;  /* 0x0000040000087882 */ /* 0x000fe40000000000 */
[----:B--2---:R-:W2:Y:S08]  /*0360*/  LDC R3, c[0x0][0x398] ;  /* 0x0000e600ff037b82 */ /* 0x004eb00000000800 */
[----:B------:R-:W4:Y:S01]  /*0370*/  LDC R6, c[0x0][0x3a0] ;  /* 0x0000e800ff067b82 */ /* 0x000f220000000800 */
[----:B---3--:R-:W-:-:S07]  /*0380*/  ULEA UR8, UR4, UR8, 0x18 ;  /* 0x0000000804087291 */ /* 0x008fce000f8ec0ff */
[----:B------:R-:W3:Y:S02]  /*0390*/  S2UR UR11, SR_CTAID.Y ;  /* 0x00000000000b79c3 */ /* 0x000ee40000002600 */
[----:B------:R-:W5:Y:S06]  /*03a0*/  LDS R4, [UR8] ;  /* 0x00000008ff047984 */ /* 0x000f6c0008000800 */
[----:B------:R-:W-:Y:S06]  /*03b0*/  BAR.SYNC.DEFER_BLOCKING 0x0 ;  /* 0x0000000000007b1d */ /* 0x000fec0000010000 */
[----:B------:R-:W-:Y:S05]  /*03c0*/  @P2 BRA `(.L_x_5) ;  /* 0x0000000000182947 */ /* 0x000fea0003800000 */
[----:B------:R-:W-:Y:S01]  /*03d0*/  ELECT P0, URZ, PT ;  /* 0x0000000000ff782f */ /* 0x000fe20003800000 */
[----:B------:R-:W-:Y:S01]  /*03e0*/  IMAD.MOV.U32 R2, RZ, RZ, 0x1 ;  /* 0x00000001ff027424 */ /* 0x000fe200078e00ff */
[----:B------:R-:W-:Y:S01]  /*03f0*/  UMOV UR5, 0x40 ;  /* 0x0000004000057882 */ /* 0x000fe20000000000 */
[----:B------:R-:W-:Y:S01]  /*0400*/  UVIRTCOUNT.DEALLOC.SMPOOL 0x80 ;  /* 0x000000800000784c */ /* 0x000fe20000000000 */
[----:B------:R-:W-:-:S09]  /*0410*/  ULEA UR5, UR4, UR5, 0x18 ;  /* 0x0000000504057291 */ /* 0x000fd2000f8ec0ff */
[----:B------:R5:W-:Y:S03]  /*0420*/  @P0 STS.U8 [UR5], R2 ;  /* 0x00000002ff000988 */ /* 0x000be60008000005 */
.L_x_5:
[----:B------:R-:W5:Y:S01]  /*0430*/  S2UR UR4, SR_CTAID.Z ;  /* 0x00000000000479c3 */ /* 0x000f620000002700 */
[----:B------:R-:W4:Y:S01]  /*0440*/  LDCU UR5, c[0x0][0x370] ;  /* 0x00006e00ff0577ac */ /* 0x000f220008000800 */
[C---:B------:R-:W-:Y:S01]  /*0450*/  ISETP.GE.U32.AND P0, PT, R36.reuse, 0x20, PT ;  /* 0x000000202400780c */ /* 0x040fe20003f06070 */
[----:B--2--5:R-:W-:Y:S01]  /*0460*/  VIADD R2, R3, 0xffffffff ;  /* 0xffffffff03027836 */ /* 0x024fe20000000000 */
[C---:B------:R-:W-:Y:S01]  /*0470*/  ISETP.NE.U32.AND P3, PT, R36.reuse, RZ, PT ;  /* 0x000000ff2400720c */ /* 0x040fe20003f65070 */
[----:B------:R-:W2:Y:S01]  /*0480*/  LDCU UR6, c[0x0][0x374] ;  /* 0x00006e80ff0677ac */ /* 0x000ea20008000800 */
[----:B------:R-:W-:Y:S01]  /*0490*/  LEA R12, R36, UR8, 0x2 ;  /* 0x00000008240c7c11 */ /* 0x000fe2000f8e10ff */
[----:B----4-:R-:W-:Y:S01]  /*04a0*/  VIADD R9, R6, 0xffffffff ;  /* 0xffffffff06097836 */ /* 0x010fe20000000000 */
[----:B------:R-:W4:Y:S01]  /*04b0*/  S2UR UR31, SR_CTAID.X ;  /* 0x00000000001f79c3 */ /* 0x000f220000002500 */
[----:B------:R-:W5:Y:S01]  /*04c0*/  LDCU.64 UR14, c[0x0][0x3c0] ;  /* 0x00007800ff0e77ac */ /* 0x000f620008000a00 */
[----:B------:R-:W-:Y:S01]  /*04d0*/  R2UR UR27, R4 ;  /* 0x00000000041b72ca */ /* 0x000fe200000e0000 */
[----:B------:R-:W-:Y:S04]  /*04e0*/  BSSY.RECONVERGENT B0, `(.L_x_6) ;  /* 0x0000011000007945 */ /* 0x000fe80003800200 */
[----:B------:R3:W-:Y:S01]  /*04f0*/  @!P0 STS [R12], RZ ;  /* 0x000000ff0c008388 */ /* 0x0007e20000000800 */
[----:B------:R-:W-:-:S03]  /*0500*/  NOP ;  /* 0x0000000000007918 */ /* 0x000fc60000000000 */
[----:B------:R3:W-:Y:S02]  /*0510*/  @!P3 STS [UR8+0x24], R2 ;  /* 0x00002402ff00b988 */ /* 0x0007e40008000808 */
[----:B--23--:R-:W-:Y:S02]  /*0520*/  UIMAD UR4, UR4, UR6, UR11 ;  /* 0x00000006040472a4 */ /* 0x00cfe4000f8e020b */
[----:B------:R2:W-:Y:S02]  /*0530*/  @!P3 STS [UR8+0x20], R9 ;  /* 0x00002009ff00b988 */ /* 0x0005e40008000808 */
[----:B----4-:R-:W-:-:S04]  /*0540*/  UIMAD UR4, UR4, UR5, UR31 ;  /* 0x00000005040472a4 */ /* 0x010fc8000f8e021f */
[----:B------:R-:W-:-:S04]  /*0550*/  UIMAD UR4, UR4, 0x180, URZ ;  /* 0x00000180040478a4 */ /* 0x000fc8000f8e02ff */
[----:B-----5:R-:W-:-:S04]  /*0560*/  UIADD3 UR12, UP0, UPT, UR4, UR14, URZ ;  /* 0x0000000e040c7290 */ /* 0x020fc8000ff1e0ff */
[----:B------:R-:W-:Y:S01]  /*0570*/  ULEA.HI.X.SX32 UR13, UR4, UR15, 0x1, UP0 ;  /* 0x0000000f040d7291 */ /* 0x000fe200080f0eff */
[----:B--2---:R-:W-:Y:S11]  /*0580*/  @P3 BRA `(.L_x_7) ;  /* 0x0000000000183947 */ /* 0x004ff60003800000 */
[----:B------:R-:W2:Y:S01]  /*0590*/  LDS R3, [UR8+0x8] ;  /* 0x00000808ff037984 */ /* 0x000ea20008000800 */
[----:B------:R-:W3:Y:S01]  /*05a0*/  LDC.64 R10, c[0x0][0x380] ;  /* 0x0000e000ff0a7b82 */ /* 0x000ee20000000a00 */
[----:B------:R-:W-:Y:S02]  /*05b0*/  IMAD.MOV.U32 R4, RZ, RZ, 0x70 ;  /* 0x00000070ff047424 */ /* 0x000fe400078e00ff */
[----:B---3--:R3:W-:Y:S03]  /*05c0*/  STS.64 [UR8], R10 ;  /* 0x0000000aff007988 */ /* 0x0087e60008000a08 */
[----:B--2---:R-:W-:-:S05]  /*05d0*/  LOP3.LUT R3, R3, 0x10, R4, 0xd8, !PT ;  /* 0x0000001003037812 */ /* 0x004fca00078ed804 */
[----:B------:R3:W-:Y:S02]  /*05e0*/  STS [UR8+0x8], R3 ;  /* 0x00000803ff007988 */ /* 0x0007e40008000808 */
.L_x_7:
[----:B------:R-:W-:Y:S05]  /*05f0*/  BSYNC.RECONVERGENT B0 ;  /* 0x0000000000007941 */ /* 0x000fea0003800200 */
.L_x_6:
[----:B------:R-:W-:Y:S04]  /*0600*/  BSSY.RECONVERGENT B0, `(.L_x_8) ;  /* 0x000000a000007945 */ /* 0x000fe80003800200 */
[----:B------:R-:W-:Y:S05]  /*0610*/  @P3 BRA `(.L_x_9) ;  /* 0x0000000000203947 */ /* 0x000fea0003800000 */
[----:B---3--:R-:W2:Y:S01]  /*0620*/  LDS R3, [UR8+0x34] ;  /* 0x00003408ff037984 */ /* 0x008ea20008000800 */
[----:B------:R-:W-:Y:S02]  /*0630*/  IMAD.MOV.U32 R4, RZ, RZ, 0x3f000000 ;  /* 0x3f000000ff047424 */ /* 0x000fe400078e00ff */
[----:B------:R-:W-:Y:S01]  /*0640*/  @!P3 IMAD.MOV.U32 R5, RZ, RZ, 0x3f ;  /* 0x0000003fff05b424 */ /* 0x000fe200078e00ff */
[----:B------:R-:W3:Y:S02]  /*0650*/  @!P3 LDS R8, [UR8+0x38] ;  /* 0x00003808ff08b984 */ /* 0x000ee40008000800 */
[----:B--2---:R-:W-:Y:S02]  /*0660*/  LOP3.LUT R3, R3, 0xff000000, R4, 0xb8, !PT ;  /* 0xff00000003037812 */ /* 0x004fe400078eb804 */
[----:B---3--:R-:W-:-:S03]  /*0670*/  @!P3 LOP3.LUT R4, R8, 0xff, R5, 0xb8, !PT ;  /* 0x000000ff0804b812 */ /* 0x008fc600078eb805 */
[----:B------:R2:W-:Y:S04]  /*0680*/  STS [UR8+0x34], R3 ;  /* 0x00003403ff007988 */ /* 0x0005e80008000808 */
[----:B------:R2:W-:Y:S02]  /*0690*/  @!P3 STS [UR8+0x38], R4 ;  /* 0x00003804ff00b988 */ /* 0x0005e40008000808 */
.L_x_9:
[----:B------:R-:W-:Y:S05]  /*06a0*/  BSYNC.RECONVERGENT B0 ;  /* 0x0000000000007941 */ /* 0x000fea0003800200 */
.L_x_8:
[----:B------:R-:W-:Y:S04]  /*06b0*/  BSSY.RECONVERGENT B0, `(.L_x_10) ;  /* 0x000000e000007945 */ /* 0x000fe80003800200 */
[----:B------:R-:W-:Y:S05]  /*06c0*/  @P3 BRA `(.L_x_11) ;  /* 0x0000000000303947 */ /* 0x000fea0003800000 */
[----:B--2---:R-:W2:Y:S01]  /*06d0*/  LDS R4, [UR8+0x34] ;  /* 0x00003408ff047984 */ /* 0x004ea20008000800 */
[----:B---3--:R-:W3:Y:S03]  /*06e0*/  LDC.64 R10, c[0x0][0x3a8] ;  /* 0x0000ea00ff0a7b82 */ /* 0x008ee60000000a00 */
[----:B------:R-:W4:Y:S01]  /*06f0*/  LDS R3, [UR8+0x1c] ;  /* 0x00001c08ff037984 */ /* 0x000f220008000800 */
[C---:B---3--:R-:W-:Y:S01]  /*0700*/  SHF.L.U64.HI R8, R10.reuse, 0x1, R11 ;  /* 0x000000010a087819 */ /* 0x048fe2000001020b */
[----:B------:R-:W-:-:S03]  /*0710*/  IMAD.SHL.U32 R5, R10, 0x2, RZ ;  /* 0x000000020a057824 */ /* 0x000fc600078e00ff */
[--C-:B------:R-:W-:Y:S02]  /*0720*/  SHF.R.U32.HI R10, RZ, 0x4, R8.reuse ;  /* 0x00000004ff0a7819 */ /* 0x100fe40000011608 */
[----:B------:R-:W-:-:S05]  /*0730*/  SHF.R.U64 R5, R5, 0x4, R8 ;  /* 0x0000000405057819 */ /* 0x000fca0000001208 */
[----:B------:R5:W-:Y:S01]  /*0740*/  STS [UR8+0xc], R5 ;  /* 0x00000c05ff007988 */ /* 0x000be20008000808 */
[----:B--2---:R-:W-:Y:S02]  /*0750*/  LOP3.LUT R4, R4, 0x7, RZ, 0xb8, !PT ;  /* 0x0000000704047812 */ /* 0x004fe400078eb8ff */
[----:B----4-:R-:W-:-:S03]  /*0760*/  LOP3.LUT R3, R3, 0xf, R10, 0xb8, !PT ;  /* 0x0000000f03037812 */ /* 0x010fc600078eb80a */
[----:B------:R5:W-:Y:S04]  /*0770*/  STS [UR8+0x34], R4 ;  /* 0x00003404ff007988 */ /* 0x000be80008000808 */
[----:B------:R5:W-:Y:S02]  /*0780*/  STS [UR8+0x1c], R3 ;  /* 0x00001c03ff007988 */ /* 0x000be40008000808 */
.L_x_11:
[----:B------:R-:W-:Y:S05]  /*0790*/  BSYNC.RECONVERGENT B0 ;  /* 0x0000000000007941 */ /* 0x000fea0003800200 */
.L_x_10:
[----:B------:R-:W-:Y:S04]  /*07a0*/  BSSY.RECONVERGENT B1, `(.L_x_12) ;  /* 0x000001a000017945 */ /* 0x000fe80003800200 */
[----:B------:R-:W-:Y:S04]  /*07b0*/  BSSY.RELIABLE B0, `(.L_x_13) ;  /* 0x0000015000007945 */ /* 0x000fe80003800100 */
[----:B------:R-:W-:Y:S05]  /*07c0*/  @P3 BRA `(.L_x_14) ;  /* 0x0000000000203947 */ /* 0x000fea0003800000 */
[----:B--23-5:R-:W2:Y:S02]  /*07d0*/  LDS R3, [UR8+0x34] ;  /* 0x00003408ff037984 */ /* 0x02cea40008000800 */
[----:B--2---:R-:W-:-:S05]  /*07e0*/  LOP3.LUT R3, R3, 0x38, RZ, 0xb8, !PT ;  /* 0x0000003803037812 */ /* 0x004fca00078eb8ff */
[----:B------:R2:W-:Y:S01]  /*07f0*/  STS [UR8+0x34], R3 ;  /* 0x00003403ff007988 */ /* 0x0005e20008000808 */
[----:B------:R-:W-:Y:S05]  /*0800*/  @P3 BRA `(.L_x_15) ;  /* 0x0000000000203947 */ /* 0x000fea0003800000 */
[----:B--2---:R-:W2:Y:S01]  /*0810*/  LDS R3, [UR8+0x8] ;  /* 0x00000808ff037984 */ /* 0x004ea20008000800 */
[----:B------:R-:W-:-:S05]  /*0820*/  IMAD.MOV.U32 R4, RZ, RZ, 0x780 ;  /* 0x00000780ff047424 */ /* 0x000fca00078e00ff */
[----:B--2---:R-:W-:-:S05]  /*0830*/  LOP3.LUT R3, R3, 0x500, R4, 0xd8, !PT ;  /* 0x0000050003037812 */ /* 0x004fca00078ed804 */
[----:B------:R4:W-:Y:S02]  /*0840*/  STS [UR8+0x8], R3 ;  /* 0x00000803ff007988 */ /* 0x0009e40008000808 */
.L_x_14:
[----:B------:R-:W-:Y:S05]  /*0850*/  @P3 BRA `(.L_x_16) ;  /* 0x0000000000283947 */ /* 0x000fea0003800000 */
[----:B--2345:R-:W2:Y:S02]  /*0860*/  LDS R3, [UR8+0x8] ;  /* 0x00000808ff037984 */ /* 0x03cea40008000800 */
[----:B--2---:R-:W-:-:S05]  /*0870*/  LOP3.LUT R3, R3, 0x1800, RZ, 0xb8, !PT ;  /* 0x0000180003037812 */ /* 0x004fca00078eb8ff */
[----:B------:R3:W-:Y:S02]  /*0880*/  STS [UR8+0x8], R3 ;  /* 0x00000803ff007988 */ /* 0x0007e40008000808 */
.L_x_15:
[----:B------:R-:W-:Y:S05]  /*0890*/  @P3 BREAK.RELIABLE B0 ;  /* 0x0000000000003942 */ /* 0x000fea0003800100 */
[----:B------:R-:W-:Y:S05]  /*08a0*/  @P3 BRA `(.L_x_17) ;  /* 0x0000000000243947 */ /* 0x000fea0003800000 */
[----:B------:R-:W4:Y:S01]  /*08b0*/  LDS R4, [UR8+0x8] ;  /* 0x00000808ff047984 */ /* 0x000f220008000800 */
[----:B--23--:R-:W-:-:S05]  /*08c0*/  IMAD.MOV.U32 R3, RZ, RZ, 0x6000 ;  /* 0x00006000ff037424 */ /* 0x00cfca00078e00ff */
[----:B----4-:R-:W-:-:S04]  /*08d0*/  LOP3.LUT R3, R4, 0x6000, R3, 0xd8, !PT ;  /* 0x0000600004037812 */ /* 0x010fc800078ed803 */
[----:B------:R-:W-:-:S05]  /*08e0*/  LOP3.LUT R3, R3, 0x400000, RZ, 0xb8, !PT ;  /* 0x0040000003037812 */ /* 0x000fca00078eb8ff */
[----:B------:R2:W-:Y:S02]  /*08f0*/  STS [UR8+0x8], R3 ;  /* 0x00000803ff007988 */ /* 0x0005e40008000808 */
.L_x_16:
[----:B------:R-:W-:Y:S05]  /*0900*/  BSYNC.RELIABLE B0 ;  /* 0x0000000000007941 */ /* 0x000fea0003800100 */
.L_x_13:
[----:B--2345:R-:W2:Y:S02]  /*0910*/  @!P3 LDS R3, [UR8+0x8] ;  /* 0x00000808ff03b984 */ /* 0x03cea40008000800 */
[----:B--2---:R-:W-:-:S05]  /*0920*/  @!P3 LOP3.LUT R3, R3, 0x8000, RZ, 0xb8, !PT ;  /* 0x000080000303b812 */ /* 0x004fca00078eb8ff */
[----:B------:R4:W-:Y:S02]  /*0930*/  @!P3 STS [UR8+0x8], R3 ;  /* 0x00000803ff00b988 */ /* 0x0009e40008000808 */
.L_x_17:
[----:B------:R-:W-:Y:S05]  /*0940*/  BSYNC.RECONVERGENT B1 ;  /* 0x0000000000017941 */ /* 0x000fea0003800200 */
.L_x_12:
[----:B------:R-:W-:Y:S05]  /*0950*/  WARPSYNC.ALL ;  /* 0x0000000000007948 */ /* 0x000fea0003800000 */
[----:B------:R-:W-:Y:S01]  /*0960*/  NOP ;  /* 0x0000000000007918 */ /* 0x000fe20000000000 */
[----:B------:R-:W-:Y:S05]  /*0970*/  @P0 BRA `(.L_x_18) ;  /* 0x0000000000300947 */ /* 0x000fea0003800000 */
[----:B--234-:R-:W2:Y:S01]  /*0980*/  S2R R3, SR_LANEID ;  /* 0x0000000000037919 */ /* 0x01cea20000000000 */
[----:B------:R-:W-:Y:S05]  /*0990*/  WARPSYNC.ALL ;  /* 0x0000000000007948 */ /* 0x000fea0003800000 */
[----:B------:R-:W-:Y:S01]  /*09a0*/  NOP ;  /* 0x0000000000007918 */ /* 0x000fe20000000000 */
[----:B--2---:R-:W-:-:S05]  /*09b0*/  IMAD.SHL.U32 R3, R3, 0x4, RZ ;  /* 0x0000000403037824 */ /* 0x004fca00078e00ff */
[----:B------:R-:W2:Y:S01]  /*09c0*/  LDS R7, [R3+UR8] ;  /* 0x0000000803077984 */ /* 0x000ea20008000800 */
[----:B------:R-:W-:-:S05]  /*09d0*/  IADD3 R4, P1, PT, R3, UR12, RZ ;  /* 0x0000000c03047c10 */ /* 0x000fca000ff3e0ff */
[----:B------:R-:W-:-:S05]  /*09e0*/  IMAD.X R5, RZ, RZ, UR13, P1 ;  /* 0x0000000dff057e24 */ /* 0x000fca00088e06ff */
[----:B--2---:R5:W2:Y:S01]  /*09f0*/  ATOMG.E.EXCH.STRONG.GPU PT, RZ, [R4], R7 ;  /* 0x0000000704ff73a8 */ /* 0x004aa200041ee100 */
[----:B------:R-:W-:-:S04]  /*0a00*/  DEPBAR {5,4,3,2,1,0} ;  /* 0x0000003f0000791a */ /* 0x000fc80000000000 */
[----:B------:R-:W3:Y:S02]  /*0a10*/  CCTL.E.C.LDCU.IV.DEEP [UR12] ;  /* 0x000000000c007540 */ /* 0x000ee40009c08000 */
[----:B---3--:R5:W-:Y:S01]  /*0a20*/  UTMACCTL.IV [UR12] ;  /* 0x000000000c0079b9 */ /* 0x008be20008000000 */
[----:B------:R-:W-:Y:S01]  /*0a30*/  NOP ;  /* 0x0000000000007918 */ /* 0x000fe20000000000 */
.L_x_18:
[----:B------:R-:W-:Y:S05]  /*0a40*/  @P0 BRA `(.L_x_19) ;  /* 0x00000000000c0947 */ /* 0x000fea0003800000 */
[----:B------:R0:W-:Y:S01]  /*0a50*/  UTMACMDFLUSH ;  /* 0x00000000000079b7 */ /* 0x0001e20000000000 */
[----:B------:R-:W-:Y:S05]  /*0a60*/  @P0 BRA `(.L_x_19) ;  /* 0x0000000000040947 */ /* 0x000fea0003800000 */
[----:B------:R-:W-:-:S04]  /*0a70*/  DEPBAR.LE SB0, 0x0 ;  /* 0x000080000000791a */ /* 0x000fc80000000000 */
.L_x_19:
[----:B------:R-:W-:Y:S05]  /*0a80*/  WARPSYNC.ALL ;  /* 0x0000000000007948 */ /* 0x000fea0003800000 */
[----:B------:R-:W-:Y:S01]  /*0a90*/  NOP ;  /* 0x0000000000007918 */ /* 0x000fe20000000000 */
[----:B--2---:R-:W-:Y:S06]  /*0aa0*/  BAR.SYNC.DEFER_BLOCKING 0x0 ;  /* 0x0000000000007b1d */ /* 0x004fec0000010000 */
[----:B------:R-:W-:Y:S02]  /*0ab0*/  BSSY.RECONVERGENT B1, `(.L_x_20) ;  /* 0x000000b000017945 */ /* 0x000fe40003800200 */
[----:B------:R-:W-:Y:S06]  /*0ac0*/  BAR.SYNC.DEFER_BLOCKING 0x0 ;  /* 0x0000000000007b1d */ /* 0x000fec0000010000 */
[----:B------:R2:W-:Y:S01]  /*0ad0*/  @!P0 STS [R12], RZ ;  /* 0x000000ff0c008388 */ /* 0x0005e20000000800 */
[----:B------:R-:W-:Y:S01]  /*0ae0*/  NOP ;  /* 0x0000000000007918 */ /* 0x000fe20000000000 */
[----:B------:R-:W-:Y:S05]  /*0af0*/  @P3 BRA `(.L_x_21) ;  /* 0x0000000000183947 */ /* 0x000fea0003800000 */
[----:B---34-:R-:W3:Y:S01]  /*0b00*/  LDS R3, [UR8+0x8] ;  /* 0x00000808ff037984 */ /* 0x018ee20008000800 */
[----:B------:R-:W4:Y:S01]  /*0b10*/  LDC.64 R10, c[0x0][0x388] ;  /* 0x0000e200ff0a7b82 */ /* 0x000f220000000a00 */
[----:B-----5:R-:W-:Y:S02]  /*0b20*/  IMAD.MOV.U32 R4, RZ, RZ, 0x70 ;  /* 0x00000070ff047424 */ /* 0x020fe400078e00ff */
[----:B----4-:R4:W-:Y:S03]  /*0b30*/  STS.64 [UR8], R10 ;  /* 0x0000000aff007988 */ /* 0x0109e60008000a08 */
[----:B---3--:R-:W-:-:S05]  /*0b40*/  LOP3.LUT R3, R3, 0x10, R4, 0xd8, !PT ;  /* 0x0000001003037812 */ /* 0x008fca00078ed804 */
[----:B------:R4:W-:Y:S02]  /*0b50*/  STS [UR8+0x8], R3 ;  /* 0x00000803ff007988 */ /* 0x0009e40008000808 */
.L_x_21:
[----:B-----5:R-:W-:Y:S05]  /*0b60*/  BSYNC.RECONVERGENT B1 ;  /* 0x0000000000017941 */ /* 0x020fea0003800200 */
.L_x_20:
[----:B------:R-:W-:Y:S04]  /*0b70*/  BSSY.RECONVERGENT B2, `(.L_x_22) ;  /* 0x000000f000027945 */ /* 0x000fe80003800200 */
[----:B------:R-:W-:Y:S04]  /*0b80*/  BSSY.RELIABLE B1, `(.L_x_23) ;  /* 0x000000c000017945 */ /* 0x000fe80003800100 */
[----:B------:R-:W-:Y:S05]  /*0b90*/  @P3 BRA `(.L_x_24) ;  /* 0x0000000000283947 */ /* 0x000fea0003800000 */
[----:B---34-:R-:W3:Y:S01]  /*0ba0*/  LDS R3, [UR8+0x34] ;  /* 0x00003408ff037984 */ /* 0x018ee20008000800 */
[----:B------:R-:W-:Y:S01]  /*0bb0*/  IMAD.MOV.U32 R4, RZ, RZ, 0x3f000000 ;  /* 0x3f000000ff047424 */ /* 0x000fe200078e00ff */
[----:B------:R-:W-:Y:S05]  /*0bc0*/  @P3 BREAK.RELIABLE B1 ;  /* 0x0000000000013942 */ /* 0x000fea0003800100 */
[----:B---3--:R-:W-:-:S05]  /*0bd0*/  LOP3.LUT R3, R3, 0xff000000, R4, 0xb8, !PT ;  /* 0xff00000003037812 */ /* 0x008fca00078eb804 */
[----:B------:R3:W-:Y:S01]  /*0be0*/  STS [UR8+0x34], R3 ;  /* 0x00003403ff007988 */ /* 0x0007e20008000808 */
[----:B------:R-:W-:Y:S05]  /*0bf0*/  @P3 BRA `(.L_x_25) ;  /* 0x0000000000183947 */ /* 0x000fea0003800000 */
[----:B------:R-:W4:Y:S01]  /*0c00*/  LDS R4, [UR8+0x38] ;  /* 0x00003808ff047984 */ /* 0x000f220008000800 */
[----:B---3--:R-:W-:-:S05]  /*0c10*/  IMAD.MOV.U32 R3, RZ, RZ, 0x7f ;  /* 0x0000007fff037424 */ /* 0x008fca00078e00ff */
[----:B----4-:R-:W-:-:S05]  /*0c20*/  LOP3.LUT R3, R4, 0xff, R3, 0xb8, !PT ;  /* 0x000000ff04037812 */ /* 0x010fca00078eb803 */
[----:B------:R5:W-:Y:S02]  /*0c30*/  STS [UR8+0x38], R3 ;  /* 0x00003803ff007988 */ /* 0x000be40008000808 */
.L_x_24:
[----:B------:R-:W-:Y:S05]  /*0c40*/  BSYNC.RELIABLE B1 ;  /* 0x0000000000017941 */ /* 0x000fea0003800100 */
.L_x_23:
[----:B------:R2:W-:Y:S02]  /*0c50*/  @!P3 STS [UR8+0x20], R9 ;  /* 0x00002009ff00b988 */ /* 0x0005e40008000808 */
.L_x_25:
[----:B------:R-:W-:Y:S05]  /*0c60*/  BSYNC.RECONVERGENT B2 ;  /* 0x0000000000027941 */ /* 0x000fea0003800200 */
.L_x_22:
[----:B------:R-:W-:Y:S05]  /*0c70*/  WARPSYNC.ALL ;  /* 0x0000000000007948 */ /* 0x000fea0003800000 */
[----:B------:R-:W-:Y:S01]  /*0c80*/  NOP ;  /* 0x0000000000007918 */ /* 0x000fe20000000000 */
[----:B---345:R-:W3:Y:S01]  /*0c90*/  LDC R3, c[0x0][0x39c] ;  /* 0x0000e700ff037b82 */ /* 0x038ee20000000800 */
[----:B------:R-:W-:Y:S01]  /*0ca0*/  BSSY.RECONVERGENT B2, `(.L_x_26) ;  /* 0x0000010000027945 */ /* 0x000fe20003800200 */
[----:B---3--:R-:W-:-:S05]  /*0cb0*/  VIADD R3, R3, 0xffffffff ;  /* 0xffffffff03037836 */ /* 0x008fca0000000000 */
[----:B------:R3:W-:Y:S01]  /*0cc0*/  @!P3 STS [UR8+0x24], R3 ;  /* 0x00002403ff00b988 */ /* 0x0007e20008000808 */
[----:B------:R-:W-:Y:S05]  /*0cd0*/  @P3 BRA `(.L_x_27) ;  /* 0x0000000000303947 */ /* 0x000fea0003800000 */
[----:B------:R-:W4:Y:S01]  /*0ce0*/  LDS R5, [UR8+0x34] ;  /* 0x00003408ff057984 */ /* 0x000f220008000800 */
[----:B------:R-:W5:Y:S03]  /*0cf0*/  LDC.64 R10, c[0x0][0x3b0] ;  /* 0x0000ec00ff0a7b82 */ /* 0x000f660000000a00 */
[----:B------:R-:W2:Y:S01]  /*0d00*/  LDS R4, [UR8+0x1c] ;  /* 0x00001c08ff047984 */ /* 0x000ea20008000800 */
[C---:B-----5:R-:W-:Y:S01]  /*0d10*/  SHF.L.U64.HI R8, R10.reuse, 0x1, R11 ;  /* 0x000000010a087819 */ /* 0x060fe2000001020b */
[----:B------:R-:W-:-:S03]  /*0d20*/  IMAD.SHL.U32 R7, R10, 0x2, RZ ;  /* 0x000000020a077824 */ /* 0x000fc600078e00ff */
[--C-:B--2---:R-:W-:Y:S02]  /*0d30*/  SHF.R.U32.HI R9, RZ, 0x4, R8.reuse ;  /* 0x00000004ff097819 */ /* 0x104fe40000011608 */
[----:B------:R-:W-:-:S05]  /*0d40*/  SHF.R.U64 R7, R7, 0x4, R8 ;  /* 0x0000000407077819 */ /* 0x000fca0000001208 */
[----:B------:R5:W-:Y:S01]  /*0d50*/  STS [UR8+0xc], R7 ;  /* 0x00000c07ff007988 */ /* 0x000be20008000808 */
[----:B----4-:R-:W-:Y:S02]  /*0d60*/  LOP3.LUT R5, R5, 0x7, RZ, 0xb8, !PT ;  /* 0x0000000705057812 */ /* 0x010fe400078eb8ff */
[----:B------:R-:W-:-:S03]  /*0d70*/  LOP3.LUT R4, R4, 0xf, R9, 0xb8, !PT ;  /* 0x0000000f04047812 */ /* 0x000fc600078eb809 */
[----:B------:R5:W-:Y:S04]  /*0d80*/  STS [UR8+0x34], R5 ;  /* 0x00003405ff007988 */ /* 0x000be80008000808 */
[----:B------:R5:W-:Y:S02]  /*0d90*/  STS [UR8+0x1c], R4 ;  /* 0x00001c04ff007988 */ /* 0x000be40008000808 */
.L_x_27:
[----:B------:R-:W-:Y:S05]  /*0da0*/  BSYNC.RECONVERGENT B2 ;  /* 0x0000000000027941 */ /* 0x000fea0003800200 */
.L_x_26:
[----:B------:R-:W-:Y:S04]  /*0db0*/  BSSY.RECONVERGENT B3, `(.L_x_28) ;  /* 0x000001a000037945 */ /* 0x000fe80003800200 */
[----:B------:R-:W-:Y:S04]  /*0dc0*/  BSSY.RELIABLE B2, `(.L_x_29) ;  /* 0x0000015000027945 */ /* 0x000fe80003800100 */
[----:B------:R-:W-:Y:S05]  /*0dd0*/  @P3 BRA `(.L_x_30) ;  /* 0x0000000000203947 */ /* 0x000fea0003800000 */
[----:B-----5:R-:W4:Y:S02]  /*0de0*/  LDS R4, [UR8+0x34] ;  /* 0x00003408ff047984 */ /* 0x020f240008000800 */
[----:B----4-:R-:W-:-:S05]  /*0df0*/  LOP3.LUT R4, R4, 0x38, RZ, 0xb8, !PT ;  /* 0x0000003804047812 */ /* 0x010fca00078eb8ff */
[----:B------:R4:W-:Y:S01]  /*0e00*/  STS [UR8+0x34], R4 ;  /* 0x00003404ff007988 */ /* 0x0009e20008000808 */
[----:B------:R-:W-:Y:S05]  /*0e10*/  @P3 BRA `(.L_x_31) ;  /* 0x0000000000203947 */ /* 0x000fea0003800000 */
[----:B----4-:R-:W4:Y:S01]  /*0e20*/  LDS R4, [UR8+0x8] ;  /* 0x00000808ff047984 */ /* 0x010f220008000800 */
[----:B------:R-:W-:-:S05]  /*0e30*/  IMAD.MOV.U32 R5, RZ, RZ, 0x780 ;  /* 0x00000780ff057424 */ /* 0x000fca00078e00ff */
[----:B----4-:R-:W-:-:S05]  /*0e40*/  LOP3.LUT R4, R4, 0x500, R5, 0xd8, !PT ;  /* 0x0000050004047812 */ /* 0x010fca00078ed805 */
[----:B------:R4:W-:Y:S02]  /*0e50*/  STS [UR8+0x8], R4 ;  /* 0x00000804ff007988 */ /* 0x0009e40008000808 */
.L_x_30:
[----:B------:R-:W-:Y:S05]  /*0e60*/  @P3 BRA `(.L_x_32) ;  /* 0x0000000000283947 */ /* 0x000fea0003800000 */
[----:B----45:R-:W4:Y:S02]  /*0e70*/  LDS R4, [UR8+0x8] ;  /* 0x00000808ff047984 */ /* 0x030f240008000800 */
[----:B----4-:R-:W-:-:S05]  /*0e80*/  LOP3.LUT R4, R4, 0x1800, RZ, 0xb8, !PT ;  /* 0x0000180004047812 */ /* 0x010fca00078eb8ff */
[----:B------:R5:W-:Y:S02]  /*0e90*/  STS [UR8+0x8], R4 ;  /* 0x00000804ff007988 */ /* 0x000be40008000808 */
.L_x_31:
[----:B------:R-:W-:Y:S05]  /*0ea0*/  @P3 BREAK.RELIABLE B2 ;  /* 0x0000000000023942 */ /* 0x000fea0003800100 */
[----:B------:R-:W-:Y:S05]  /*0eb0*/  @P3 BRA `(.L_x_33) ;  /* 0x0000000000243947 */ /* 0x000fea0003800000 */
[----:B----45:R-:W4:Y:S01]  /*0ec0*/  LDS R4, [UR8+0x8] ;  /* 0x00000808ff047984 */ /* 0x030f220008000800 */
[----:B------:R-:W-:-:S05]  /*0ed0*/  IMAD.MOV.U32 R5, RZ, RZ, 0x6000 ;  /* 0x00006000ff057424 */ /* 0x000fca00078e00ff */
[----:B----4-:R-:W-:-:S04]  /*0ee0*/  LOP3.LUT R4, R4, 0x6000, R5, 0xd8, !PT ;  /* 0x0000600004047812 */ /* 0x010fc800078ed805 */
[----:B------:R-:W-:-:S05]  /*0ef0*/  LOP3.LUT R4, R4, 0x400000, RZ, 0xb8, !PT ;  /* 0x0040000004047812 */ /* 0x000fca00078eb8ff */
[----:B------:R4:W-:Y:S02]  /*0f00*/  STS [UR8+0x8], R4 ;  /* 0x00000804ff007988 */ /* 0x0009e40008000808 */
.L_x_32:
[----:B------:R-:W-:Y:S05]  /*0f10*/  BSYNC.RELIABLE B2 ;  /* 0x0000000000027941 */ /* 0x000fea0003800100 */
.L_x_29:
[----:B----45:R-:W4:Y:S02]  /*0f20*/  @!P3 LDS R4, [UR8+0x8] ;  /* 0x00000808ff04b984 */ /* 0x030f240008000800 */
[----:B----4-:R-:W-:-:S05]  /*0f30*/  @!P3 LOP3.LUT R4, R4, 0x8000, RZ, 0xb8, !PT ;  /* 0x000080000404b812 */ /* 0x010fca00078eb8ff */
[----:B------:R4:W-:Y:S02]  /*0f40*/  @!P3 STS [UR8+0x8], R4 ;  /* 0x00000804ff00b988 */ /* 0x0009e40008000808 */
.L_x_33:
[----:B------:R-:W-:Y:S05]  /*0f50*/  BSYNC.RECONVERGENT B3 ;  /* 0x0000000000037941 */ /* 0x000fea0003800200 */
.L_x_28:
[----:B------:R-:W-:Y:S05]  /*0f60*/  WARPSYNC.ALL ;  /* 0x0000000000007948 */ /* 0x000fea0003800000 */
[----:B------:R-:W-:Y:S01]  /*0f70*/  NOP ;  /* 0x0000000000007918 */ /* 0x000fe20000000000 */
[----:B------:R-:W-:-:S04]  /*0f80*/  UIADD3 UR5, UPT, UPT, UR4, 0x80, URZ ;  /* 0x0000008004057890 */ /* 0x000fc8000fffe0ff */
[----:B------:R-:W-:-:S04]  /*0f90*/  UIADD3 UR6, UP0, UPT, UR5, UR14, URZ ;  /* 0x0000000e05067290 */ /* 0x000fc8000ff1e0ff */
[----:B------:R-:W-:Y:S01]  /*0fa0*/  ULEA.HI.X.SX32 UR7, UR5, UR15, 0x1, UP0 ;  /* 0x0000000f05077291 */ /* 0x000fe200080f0eff */
[----:B------:R-:W-:Y:S11]  /*0fb0*/  @P0 BRA `(.L_x_34) ;  /* 0x0000000000300947 */ /* 0x000ff60003800000 */
[----:B----45:R-:W4:Y:S01]  /*0fc0*/  S2R R4, SR_LANEID ;  /* 0x0000000000047919 */ /* 0x030f220000000000 */
[----:B------:R-:W-:Y:S05]  /*0fd0*/  WARPSYNC.ALL ;  /* 0x0000000000007948 */ /* 0x000fea0003800000 */
[----:B------:R-:W-:Y:S01]  /*0fe0*/  NOP ;  /* 0x0000000000007918 */ /* 0x000fe20000000000 */
[----:B----4-:R-:W-:-:S05]  /*0ff0*/  IMAD.SHL.U32 R8, R4, 0x4, RZ ;  /* 0x0000000404087824 */ /* 0x010fca00078e00ff */
[----:B------:R-:W4:Y:S01]  /*1000*/  LDS R7, [R8+UR8] ;  /* 0x0000000808077984 */ /* 0x000f220008000800 */
[----:B------:R-:W-:-:S05]  /*1010*/  IADD3 R4, P1, PT, R8, UR6, RZ ;  /* 0x0000000608047c10 */ /* 0x000fca000ff3e0ff */
[----:B------:R-:W-:-:S05]  /*1020*/  IMAD.X R5, RZ, RZ, UR7, P1 ;  /* 0x00000007ff057e24 */ /* 0x000fca00088e06ff */
[----:B----4-:R4:W5:Y:S01]  /*1030*/  ATOMG.E.EXCH.STRONG.GPU PT, RZ, [R4], R7 ;  /* 0x0000000704ff73a8 */ /* 0x01096200041ee100 */
[----:B------:R-:W-:-:S04]  /*1040*/  DEPBAR {5,4,3,2,1,0} ;  /* 0x0000003f0000791a */ /* 0x000fc80000000000 */
[----:B------:R-:W2:Y:S02]  /*1050*/  CCTL.E.C.LDCU.IV.DEEP [UR6] ;  /* 0x0000000006007540 */ /* 0x000ea40009c08000 */
[----:B--2---:R4:W-:Y:S01]  /*1060*/  UTMACCTL.IV [UR6] ;  /* 0x00000000060079b9 */ /* 0x0049e20008000000 */
[----:B------:R-:W-:Y:S01]  /*1070*/  NOP ;  /* 0x0000000000007918 */ /* 0x000fe20000000000 */
.L_x_34:
[----:B------:R-:W-:Y:S05]  /*1080*/  @P0 BRA `(.L_x_35) ;  /* 0x00000000000c0947 */ /* 0x000fea0003800000 */
[----:B------:R0:W-:Y:S01]  /*1090*/  UTMACMDFLUSH ;  /* 0x00000000000079b7 */ /* 0x0001e20000000000 */
[----:B------:R-:W-:Y:S05]  /*10a0*/  @P0 BRA `(.L_x_35) ;  /* 0x0000000000040947 */ /* 0x000fea0003800000 */
[----:B------:R-:W-:-:S04]  /*10b0*/  DEPBAR.LE SB0, 0x0 ;  /* 0x000080000000791a */ /* 0x000fc80000000000 */
.L_x_35:
[----:B------:R-:W-:Y:S05]  /*10c0*/  WARPSYNC.ALL ;  /* 0x0000000000007948 */ /* 0x000fea0003800000 */
[----:B------:R-:W-:Y:S01]  /*10d0*/  NOP ;  /* 0x0000000000007918 */ /* 0x000fe20000000000 */
[----:B-----5:R-:W-:Y:S06]  /*10e0*/  BAR.SYNC.DEFER_BLOCKING 0x0 ;  /* 0x0000000000007b1d */ /* 0x020fec0000010000 */
[----:B------:R-:W-:Y:S02]  /*10f0*/  BSSY.RECONVERGENT B3, `(.L_x_36) ;  /* 0x000000b000037945 */ /* 0x000fe40003800200 */
[----:B------:R-:W-:Y:S06]  /*1100*/  BAR.SYNC.DEFER_BLOCKING 0x0 ;  /* 0x0000000000007b1d */ /* 0x000fec0000010000 */
[----:B------:R5:W-:Y:S01]  /*1110*/  @!P0 STS [R12], RZ ;  /* 0x000000ff0c008388 */ /* 0x000be20000000800 */
[----:B------:R-:W-:Y:S01]  /*1120*/  NOP ;  /* 0x0000000000007918 */ /* 0x000fe20000000000 */
[----:B------:R-:W-:Y:S05]  /*1130*/  @P3 BRA `(.L_x_37) ;  /* 0x0000000000183947 */ /* 0x000fea0003800000 */
[----:B----4-:R-:W4:Y:S01]  /*1140*/  LDS R4, [UR8+0x8] ;  /* 0x00000808ff047984 */ /* 0x010f220008000800 */
[----:B--2---:R-:W2:Y:S01]  /*1150*/  LDC.64 R8, c[0x0][0x390] ;  /* 0x0000e400ff087b82 */ /* 0x004ea20000000a00 */
[----:B------:R-:W-:Y:S02]  /*1160*/  IMAD.MOV.U32 R5, RZ, RZ, 0x70 ;  /* 0x00000070ff057424 */ /* 0x000fe400078e00ff */
[----:B--2---:R2:W-:Y:S03]  /*1170*/  STS.64 [UR8], R8 ;  /* 0x00000008ff007988 */ /* 0x0045e60008000a08 */
[----:B----4-:R-:W-:-:S05]  /*1180*/  LOP3.LUT R4, R4, 0x10, R5, 0xd8, !PT ;  /* 0x0000001004047812 */ /* 0x010fca00078ed805 */
[----:B------:R2:W-:Y:S02]  /*1190*/  STS [UR8+0x8], R4 ;  /* 0x00000804ff007988 */ /* 0x0005e40008000808 */
.L_x_37:
[----:B----4-:R-:W-:Y:S05]  /*11a0*/  BSYNC.RECONVERGENT B3 ;  /* 0x0000000000037941 */ /* 0x010fea0003800200 */
.L_x_36:
[----:B------:R-:W-:Y:S04]  /*11b0*/  BSSY.RECONVERGENT B4, `(.L_x_38) ;  /* 0x0000011000047945 */ /* 0x000fe80003800200 */
[----:B------:R-:W-:Y:S04]  /*11c0*/  BSSY.RELIABLE B3, `(.L_x_39) ;  /* 0x000000e000037945 */ /* 0x000fe80003800100 */
[----:B------:R-:W-:Y:S05]  /*11d0*/  @P3 BRA `(.L_x_40) ;  /* 0x0000000000243947 */ /* 0x000fea0003800000 */
[----:B--2---:R-:W2:Y:S01]  /*11e0*/  LDS R4, [UR8+0x34] ;  /* 0x00003408ff047984 */ /* 0x004ea20008000800 */
[----:B------:R-:W-:-:S05]  /*11f0*/  IMAD.MOV.U32 R5, RZ, RZ, 0x3f000000 ;  /* 0x3f000000ff057424 */ /* 0x000fca00078e00ff */
[----:B--2---:R-:W-:-:S05]  /*1200*/  LOP3.LUT R4, R4, 0xff000000, R5, 0xb8, !PT ;  /* 0xff00000004047812 */ /* 0x004fca00078eb805 */
[----:B------:R2:W-:Y:S01]  /*1210*/  STS [UR8+0x34], R4 ;  /* 0x00003404ff007988 */ /* 0x0005e20008000808 */
[----:B------:R-:W-:Y:S05]  /*1220*/  @P3 BRA `(.L_x_41) ;  /* 0x00000000001c3947 */ /* 0x000fea0003800000 */
[----:B--2---:R-:W2:Y:S01]  /*1230*/  LDS R4, [UR8+0x38] ;  /* 0x00003808ff047984 */ /* 0x004ea20008000800 */
[----:B------:R-:W-:-:S05]  /*1240*/  IMAD.MOV.U32 R5, RZ, RZ, 0x3f ;  /* 0x0000003fff057424 */ /* 0x000fca00078e00ff */
[----:B--2---:R-:W-:-:S05]  /*1250*/  LOP3.LUT R4, R4, 0xff, R5, 0xb8, !PT ;  /* 0x000000ff04047812 */ /* 0x004fca00078eb805 */
[----:B------:R4:W-:Y:S02]  /*1260*/  STS [UR8+0x38], R4 ;  /* 0x00003804ff007988 */ /* 0x0009e40008000808 */
.L_x_40:
[----:B------:R-:W-:Y:S05]  /*1270*/  @P3 BREAK.RELIABLE B3 ;  /* 0x0000000000033942 */ /* 0x000fea0003800100 */
[----:B------:R-:W-:Y:S05]  /*1280*/  @P3 BRA `(.L_x_42) ;  /* 0x00000000000c3947 */ /* 0x000fea0003800000 */
[----:B------:R2:W-:Y:S02]  /*1290*/  STS [UR8+0x20], R3 ;  /* 0x00002003ff007988 */ /* 0x0005e40008000808 */
.L_x_41:
[----:B------:R-:W-:Y:S05]  /*12a0*/  BSYNC.RELIABLE B3 ;  /* 0x0000000000037941 */ /* 0x000fea0003800100 */
.L_x_39:
[----:B------:R2:W-:Y:S02]  /*12b0*/  @!P3 STS [UR8+0x24], R2 ;  /* 0x00002402ff00b988 */ /* 0x0005e40008000808 */
.L_x_42:
[----:B------:R-:W-:Y:S05]  /*12c0*/  BSYNC.RECONVERGENT B4 ;  /* 0x0000000000047941 */ /* 0x000fea0003800200 */
.L_x_38:
[----:B------:R-:W-:Y:S05]  /*12d0*/  WARPSYNC.ALL ;  /* 0x0000000000007948 */ /* 0x000fea0003800000 */
[----:B------:R-:W-:Y:S01]  /*12e0*/  NOP ;  /* 0x0000000000007918 */ /* 0x000fe20000000000 */
[----:B------:R-:W-:Y:S04]  /*12f0*/  BSSY.RECONVERGENT B4, `(.L_x_43) ;  /* 0x000000e000047945 */ /* 0x000fe80003800200 */
[----:B------:R-:W-:Y:S05]  /*1300*/  @P3 BRA `(.L_x_44) ;  /* 0x0000000000303947 */ /* 0x000fea0003800000 */
[----:B--23--:R-:W2:Y:S01]  /*1310*/  LDS R3, [UR8+0x34] ;  /* 0x00003408ff037984 */ /* 0x00cea20008000800 */
[----:B----4-:R-:W3:Y:S03]  /*1320*/  LDC.64 R4, c[0x0][0x3b8] ;  /* 0x0000ee00ff047b82 */ /* 0x010ee60000000a00 */
        /* <DEDUP_REMOVED lines=10> */
.L_x_44:
[----:B------:R-:W-:Y:S05]  /*13d0*/  BSYNC.RECONVERGENT B4 ;  /* 0x0000000000047941 */ /* 0x000fea0003800200 */
.L_x_43:
[----:B------:R-:W-:Y:S04]  /*13e0*/  BSSY.RECONVERGENT B5, `(.L_x_45) ;  /* 0x000001a000057945 */ /* 0x000fe80003800200 */
[----:B------:R-:W-:Y:S04]  /*13f0*/  BSSY.RELIABLE B4, `(.L_x_46) ;  /* 0x0000015000047945 */ /* 0x000fe80003800100 */
[----:B------:R-:W-:Y:S05]  /*1400*/  @P3 BRA `(.L_x_47) ;  /* 0x0000000000203947 */ /* 0x000fea0003800000 */
[----:B--23--:R-:W2:Y:S02]  /*1410*/  LDS R2, [UR8+0x34] ;  /* 0x00003408ff027984 */ /* 0x00cea40008000800 */
[----:B--2---:R-:W-:-:S05]  /*1420*/  LOP3.LUT R2, R2, 0x38, RZ, 0xb8, !PT ;  /* 0x0000003802027812 */ /* 0x004fca00078eb8ff */
[----:B------:R2:W-:Y:S01]  /*1430*/  STS [UR8+0x34], R2 ;  /* 0x00003402ff007988 */ /* 0x0005e20008000808 */
[----:B------:R-:W-:Y:S05]  /*1440*/  @P3 BRA `(.L_x_48) ;  /* 0x0000000000203947 */ /* 0x000fea0003800000 */
[----:B--2---:R-:W2:Y:S01]  /*1450*/  LDS R2, [UR8+0x8] ;  /* 0x00000808ff027984 */ /* 0x004ea20008000800 */
[----:B------:R-:W-:-:S05]  /*1460*/  IMAD.MOV.U32 R3, RZ, RZ, 0x780 ;  /* 0x00000780ff037424 */ /* 0x000fca00078e00ff */
[----:B--2---:R-:W-:-:S05]  /*1470*/  LOP3.LUT R2, R2, 0x500, R3, 0xd8, !PT ;  /* 0x0000050002027812 */ /* 0x004fca00078ed803 */
[----:B------:R2:W-:Y:S02]  /*1480*/  STS [UR8+0x8], R2 ;  /* 0x00000802ff007988 */ /* 0x0005e40008000808 */
.L_x_47:
[----:B------:R-:W-:Y:S05]  /*1490*/  @P3 BRA `(.L_x_49) ;  /* 0x0000000000283947 */ /* 0x000fea0003800000 */
[----:B--23--:R-:W2:Y:S02]  /*14a0*/  LDS R2, [UR8+0x8] ;  /* 0x00000808ff027984 */ /* 0x00cea40008000800 */
[----:B--2---:R-:W-:-:S05]  /*14b0*/  LOP3.LUT R2, R2, 0x1800, RZ, 0xb8, !PT ;  /* 0x0000180002027812 */ /* 0x004fca00078eb8ff */
[----:B------:R3:W-:Y:S02]  /*14c0*/  STS [UR8+0x8], R2 ;  /* 0x00000802ff007988 */ /* 0x0007e40008000808 */
.L_x_48:
[----:B------:R-:W-:Y:S05]  /*14d0*/  @P3 BREAK.RELIABLE B4 ;  /* 0x0000000000043942 */ /* 0x000fea0003800100 */
[----:B------:R-:W-:Y:S05]  /*14e0*/  @P3 BRA `(.L_x_50) ;  /* 0x0000000000243947 */ /* 0x000fea0003800000 */
[----:B--23--:R-:W2:Y:S01]  /*14f0*/  LDS R2, [UR8+0x8] ;  /* 0x00000808ff027984 */ /* 0x00cea20008000800 */
[----:B------:R-:W-:-:S05]  /*1500*/  IMAD.MOV.U32 R3, RZ, RZ, 0x6000 ;  /* 0x00006000ff037424 */ /* 0x000fca00078e00ff */
[----:B--2---:R-:W-:-:S04]  /*1510*/  LOP3.LUT R2, R2, 0x6000, R3, 0xd8, !PT ;  /* 0x0000600002027812 */ /* 0x004fc800078ed803 */
[----:B------:R-:W-:-:S05]  /*1520*/  LOP3.LUT R2, R2, 0x400000, RZ, 0xb8, !PT ;  /* 0x0040000002027812 */ /* 0x000fca00078eb8ff */
[----:B------:R2:W-:Y:S02]  /*1530*/  STS [UR8+0x8], R2 ;  /* 0x00000802ff007988 */ /* 0x0005e40008000808 */
.L_x_49:
[----:B------:R-:W-:Y:S05]  /*1540*/  BSYNC.RELIABLE B4 ;  /* 0x0000000000047941 */ /* 0x000fea0003800100 */
.L_x_46:
[----:B--23--:R-:W2:Y:S02]  /*1550*/  @!P3 LDS R2, [UR8+0x8] ;  /* 0x00000808ff02b984 */ /* 0x00cea40008000800 */
[----:B--2---:R-:W-:-:S05]  /*1560*/  @!P3 LOP3.LUT R2, R2, 0x8000, RZ, 0xb8, !PT ;  /* 0x000080000202b812 */ /* 0x004fca00078eb8ff */
[----:B------:R2:W-:Y:S02]  /*1570*/  @!P3 STS [UR8+0x8], R2 ;  /* 0x00000802ff00b988 */ /* 0x0005e40008000808 */
.L_x_50:
[----:B------:R-:W-:Y:S05]  /*1580*/  BSYNC.RECONVERGENT B5 ;  /* 0x0000000000057941 */ /* 0x000fea0003800200 */
.L_x_45:
[----:B------:R-:W-:Y:S05]  /*1590*/  WARPSYNC.ALL ;  /* 0x0000000000007948 */ /* 0x000fea0003800000 */
[----:B------:R-:W-:Y:S01]  /*15a0*/  NOP ;  /* 0x0000000000007918 */ /* 0x000fe20000000000 */
[----:B------:R-:W-:-:S04]  /*15b0*/  UIADD3 UR4, UPT, UPT, UR4, 0x100, URZ ;  /* 0x0000010004047890 */ /* 0x000fc8000fffe0ff */
[----:B------:R-:W-:-:S04]  /*15c0*/  UIADD3 UR14, UP0, UPT, UR4, UR14, URZ ;  /* 0x0000000e040e7290 */ /* 0x000fc8000ff1e0ff */
[----:B------:R-:W-:Y:S01]  /*15d0*/  ULEA.HI.X.SX32 UR15, UR4, UR15, 0x1, UP0 ;  /* 0x0000000f040f7291 */ /* 0x000fe200080f0eff */
[----:B------:R-:W-:Y:S11]  /*15e0*/  @P0 BRA `(.L_x_51) ;  /* 0x0000000000300947 */ /* 0x000ff60003800000 */
[----:B--23--:R-:W2:Y:S01]  /*15f0*/  S2R R2, SR_LANEID ;  /* 0x0000000000027919 */ /* 0x00cea20000000000 */
[----:B------:R-:W-:Y:S05]  /*1600*/  WARPSYNC.ALL ;  /* 0x0000000000007948 */ /* 0x000fea0003800000 */
[----:B------:R-:W-:Y:S01]  /*1610*/  NOP ;  /* 0x0000000000007918 */ /* 0x000fe20000000000 */
[----:B--2-4-:R-:W-:-:S05]  /*1620*/  IMAD.SHL.U32 R4, R2, 0x4, RZ ;  /* 0x0000000402047824 */ /* 0x014fca00078e00ff */
[----:B------:R-:W2:Y:S01]  /*1630*/  LDS R5, [R4+UR8] ;  /* 0x0000000804057984 */ /* 0x000ea20008000800 */
[----:B------:R-:W-:-:S05]  /*1640*/  IADD3 R2, P1, PT, R4, UR14, RZ ;  /* 0x0000000e04027c10 */ /* 0x000fca000ff3e0ff */
[----:B------:R-:W-:-:S05]  /*1650*/  IMAD.X R3, RZ, RZ, UR15, P1 ;  /* 0x0000000fff037e24 */ /* 0x000fca00088e06ff */
[----:B--2---:R2:W3:Y:S01]  /*1660*/  ATOMG.E.EXCH.STRONG.GPU PT, RZ, [R2], R5 ;  /* 0x0000000502ff73a8 */ /* 0x0044e200041ee100 */
[----:B------:R-:W-:-:S04]  /*1670*/  DEPBAR {5,4,3,2,1,0} ;  /* 0x0000003f0000791a */ /* 0x000fc80000000000 */
[----:B------:R-:W4:Y:S02]  /*1680*/  CCTL.E.C.LDCU.IV.DEEP [UR14] ;  /* 0x000000000e007540 */ /* 0x000f240009c08000 */
[----:B----4-:R2:W-:Y:S01]  /*1690*/  UTMACCTL.IV [UR14] ;  /* 0x000000000e0079b9 */ /* 0x0105e20008000000 */
[----:B------:R-:W-:Y:S01]  /*16a0*/  NOP ;  /* 0x0000000000007918 */ /* 0x000fe20000000000 */
.L_x_51:
[----:B------:R-:W-:Y:S05]  /*16b0*/  @P0 BRA `(.L_x_52) ;  /* 0x00000000000c0947 */ /* 0x000fea0003800000 */
[----:B------:R0:W-:Y:S01]  /*16c0*/  UTMACMDFLUSH ;  /* 0x00000000000079b7 */ /* 0x0001e20000000000 */
[----:B------:R-:W-:Y:S05]  /*16d0*/  @P0 BRA `(.L_x_52) ;  /* 0x0000000000040947 */ /* 0x000fea0003800000 */
[----:B------:R-:W-:-:S04]  /*16e0*/  DEPBAR.LE SB0, 0x0 ;  /* 0x000080000000791a */ /* 0x000fc80000000000 */
.L_x_52:
[----:B------:R-:W-:Y:S05]  /*16f0*/  WARPSYNC.ALL ;  /* 0x0000000000007948 */ /* 0x000fea0003800000 */
[----:B------:R-:W-:Y:S01]  /*1700*/  NOP ;  /* 0x0000000000007918 */ /* 0x000fe20000000000 */
[----:B---3--:R-:W-:Y:S01]  /*1710*/  BAR.SYNC.DEFER_BLOCKING 0x0 ;  /* 0x0000000000007b1d */ /* 0x008fe20000010000 */
[----:B------:R-:W-:Y:S01]  /*1720*/  ISETP.GE.AND P0, PT, R6, 0x1, PT ;  /* 0x000000010600780c */ /* 0x000fe20003f06270 */
[----:B------:R-:W-:Y:S01]  /*1730*/  USHF.L.U32 UR11, UR11, 0x7, URZ ;  /* 0x000000070b0b7899 */ /* 0x000fe200080006ff */
[----:B--2---:R-:W-:Y:S01]  /*1740*/  SHF.R.U32.HI R2, RZ, 0x5, R0 ;  /* 0x00000005ff027819 */ /* 0x004fe20000011600 */
[----:B------:R-:W-:-:S02]  /*1750*/  USHF.L.U32 UR31, UR31, 0x6, URZ ;  /* 0x000000061f1f7899 */ /* 0x000fc400080006ff */
[----:B------:R-:W-:Y:S01]  /*1760*/  VOTEU.ALL UP0, P3 ;  /* 0x0000000000ff7886 */ /* 0x000fe20001800000 */
[----:B------:R-:W-:Y:S01]  /*1770*/  UMOV UR4, 0x1 ;  /* 0x0000000100047882 */ /* 0x000fe20000000000 */
[----:B------:R-:W-:Y:S01]  /*1780*/  VOTEU.ALL UP1, P3 ;  /* 0x0000000000ff7886 */ /* 0x000fe20001820000 */
[----:B------:R-:W-:Y:S02]  /*1790*/  R2UR UR24, R2 ;  /* 0x00000000021872ca */ /* 0x000fe400000e0000 */
[----:B------:R-:W-:-:S04]  /*17a0*/  @!UP0 UIADD3 UR16, UPT, UPT, -UR4, 0x100000, URZ ;  /* 0x0010000004108890 */ /* 0x000fc8000fffe1ff */
[----:B------:R-:W-:Y:S02]  /*17b0*/  @!UP0 USHF.L.U32 UR17, UR16, 0xb, URZ ;  /* 0x0000000b10118899 */ /* 0x000fe400080006ff */
[----:B------:R-:W-:Y:S02]  /*17c0*/  @!UP0 USHF.L.U32 UR16, UR16, 0x1, URZ ;  /* 0x0000000110108899 */ /* 0x000fe400080006ff */
[----:B------:R-:W-:-:S04]  /*17d0*/  @!UP0 UIADD3 UR4, UPT, UPT, -UR4, 0x100000, URZ ;  /* 0x0010000004048890 */ /* 0x000fc8000fffe1ff */
[----:B------:R-:W-:Y:S02]  /*17e0*/  @!UP0 USHF.L.U32 UR5, UR4, 0xb, URZ ;  /* 0x0000000b04058899 */ /* 0x000fe400080006ff */
[----:B------:R-:W-:Y:S01]  /*17f0*/  @!UP0 USHF.L.U32 UR4, UR4, 0x1, URZ ;  /* 0x0000000104048899 */ /* 0x000fe200080006ff */
[----:B------:R-:W-:Y:S01]  /*1800*/  VOTEU.ALL UP0, P3 ;  /* 0x0000000000ff7886 */ /* 0x000fe20001800000 */
[----:B------:R-:W2:Y:S04]  /*1810*/  FENCE.VIEW.ASYNC.S ;  /* 0x00000000000073c6 */ /* 0x000ea80000000000 */
[----:B--2---:R2:W3:Y:S06]  /*1820*/  @!UP0 SYNCS.EXCH.64 URZ, [UR8+0x6000], UR16 ;  /* 0x0060001008ff85b2 */ /* 0x0044ec0008000100 */
[----:B------:R2:W4:Y:S01]  /*1830*/  @!UP1 SYNCS.EXCH.64 URZ, [UR8+0x6010], UR4 ;  /* 0x0060100408ff95b2 */ /* 0x0005220008000100 */
[----:B------:R-:W-:Y:S05]  /*1840*/  @!P0 BRA `(.L_x_53) ;  /* 0x0000000400f88947 */ /* 0x000fea0003800000 */
[----:B---34-:R-:W-:Y:S01]  /*1850*/  BAR.SYNC.DEFER_BLOCKING 0x0 ;  /* 0x0000000000007b1d */ /* 0x018fe20000010000 */
[----:B------:R-:W-:Y:S01]  /*1860*/  ELECT P1, URZ, PT ;  /* 0x0000000000ff782f */ /* 0x000fe20003820000 */
[----:B------:R-:W-:Y:S01]  /*1870*/  @!P3 IMAD.MOV.U32 R2, RZ, RZ, 0x6000 ;  /* 0x00006000ff02b424 */ /* 0x000fe200078e00ff */
[----:B------:R-:W-:Y:S02]  /*1880*/  UIADD3 UR20, UPT, UPT, UR8, 0x4000, URZ ;  /* 0x0000400008147890 */ /* 0x000fe4000fffe0ff */
[----:B------:R-:W-:Y:S01]  /*1890*/  ISETP.LT.U32.AND P1, PT, R36, 0x20, P1 ;  /* 0x000000202400780c */ /* 0x000fe20000f21070 */
[----:B------:R-:W-:Y:S01]  /*18a0*/  UMOV UR23, UR31 ;  /* 0x0000001f00177c82 */ /* 0x000fe20008000000 */
[----:B------:R-:W-:Y:S01]  /*18b0*/  ELECT P0, URZ, PT ;  /* 0x0000000000ff782f */ /* 0x000fe20003800000 */
[----:B------:R-:W-:-:S03]  /*18c0*/  USHF.R.U32.HI UR18, URZ, 0x4, UR8 ;  /* 0x00000004ff127899 */ /* 0x000fc60008011608 */
[----:B------:R-:W-:Y:S01]  /*18d0*/  ISETP.LT.U32.AND P0, PT, R36, 0x20, P0 ;  /* 0x000000202400780c */ /* 0x000fe20000701070 */
[----:B--2---:R-:W-:Y:S02]  /*18e0*/  USHF.R.U32.HI UR16, URZ, 0x4, UR20 ;  /* 0x00000004ff107899 */ /* 0x004fe40008011614 */
[----:B------:R-:W-:Y:S02]  /*18f0*/  USGXT.U32 UR18, UR18, 0xe ;  /* 0x0000000e1212789a */ /* 0x000fe40008000000 */
[----:B------:R-:W-:Y:S02]  /*1900*/  USGXT.U32 UR16, UR16, 0xe ;  /* 0x0000000e1010789a */ /* 0x000fe40008000000 */
[----:B------:R-:W-:Y:S01]  /*1910*/  VOTEU.ANY UP0, P1 ;  /* 0x0000000000ff7886 */ /* 0x000fe20000800100 */
[----:B------:R-:W-:Y:S01]  /*1920*/  VOTEU.ANY UP2, P1 ;  /* 0x0000000000ff7886 */ /* 0x000fe20000840100 */
[----:B------:R-:W-:Y:S01]  /*1930*/  UMOV UR19, 0x40004040 ;  /* 0x4000404000137882 */ /* 0x000fe20000000000 */
[----:B------:R-:W-:-:S02]  /*1940*/  UMOV UR17, 0x40004040 ;  /* 0x4000404000117882 */ /* 0x000fc40000000000 */
[----:B------:R-:W-:Y:S02]  /*1950*/  @UP0 UIADD3 UR21, UPT, UPT, UR8, 0x6000, URZ ;  /* 0x0000600008150890 */ /* 0x000fe4000fffe0ff */
[----:B------:R2:W-:Y:S01]  /*1960*/  @!P3 SYNCS.ARRIVE.TRANS64 RZ, [UR8+0x6000], R2 ;  /* 0x00600002ffffb9a7 */ /* 0x0005e20008000008 */
[----:B------:R-:W-:Y:S01]  /*1970*/  @UP0 UMOV UR22, URZ ;  /* 0x000000ff00160c82 */ /* 0x000fe20008000000 */
[----:B------:R-:W-:Y:S06]  /*1980*/  BAR.SYNC.DEFER_BLOCKING 0x0 ;  /* 0x0000000000007b1d */ /* 0x000fec0000010000 */
[----:B------:R-:W-:Y:S01]  /*1990*/  VOTEU.ANY UP1, P0 ;  /* 0x0000000000ff7886 */ /* 0x000fe20000020100 */
[----:B------:R-:W-:-:S04]  /*19a0*/  VOTEU.ANY UP3, P0 ;  /* 0x0000000000ff7886 */ /* 0x000fc80000060100 */
[----:B------:R-:W-:Y:S01]  /*19b0*/  @UP1 UIADD3 UR4, UPT, UPT, UR8, 0x6000, URZ ;  /* 0x0000600008041890 */ /* 0x000fe2000fffe0ff */
[----:B------:R-:W-:-:S06]  /*19c0*/  @UP1 UMOV UR10, URZ ;  /* 0x000000ff000a1c82 */ /* 0x000fcc0008000000 */
[----:B------:R-:W-:Y:S01]  /*19d0*/  @UP3 UMOV UR9, UR4 ;  /* 0x0000000400093c82 */ /* 0x000fe20008000000 */
[----:B------:R-:W-:Y:S01]  /*19e0*/  UMOV UR4, URZ ;  /* 0x000000ff00047c82 */ /* 0x000fe20008000000 */
[----:B------:R3:W-:Y:S01]  /*19f0*/  @UP2 UTMALDG.2D [UR20], [UR12] ;  /* 0x000000140c0025b4 */ /* 0x0007e20008008000 */
[----:B------:R4:W-:Y:S06]  /*1a00*/  MEMBAR.ALL.CTA ;  /* 0x0000000000007992 */ /* 0x0009ec0000008000 */
[----:B----4-:R-:W4:Y:S01]  /*1a10*/  FENCE.VIEW.ASYNC.S ;  /* 0x00000000000073c6 */ /* 0x010f220000000000 */
[----:B---3--:R-:W-:-:S02]  /*1a20*/  UIADD3 UR20, UP1, UPT, UR18, 0x2, URZ ;  /* 0x0000000212147890 */ /* 0x008fc4000ff3e0ff */
[----:B------:R-:W-:Y:S02]  /*1a30*/  UIADD3 UR22, UP0, UPT, UR16, 0x2, URZ ;  /* 0x0000000210167890 */ /* 0x000fe4000ff1e0ff */
[----:B------:R-:W-:Y:S02]  /*1a40*/  UIADD3.X UR21, UPT, UPT, UR4, 0x40004040, URZ, UP1, !UPT ;  /* 0x4000404004157890 */ /* 0x000fe40008ffe4ff */
[----:B------:R-:W-:Y:S02]  /*1a50*/  UIADD3.X UR23, UPT, UPT, UR4, 0x40004040, URZ, UP0, !UPT ;  /* 0x4000404004177890 */ /* 0x000fe400087fe4ff */
[----:B------:R-:W-:Y:S02]  /*1a60*/  UIADD3.64 UR34, UPT, UPT, UR20, 0x2, URZ ;  /* 0x0000000214227897 */ /* 0x000fe4000fffe0ff */
[----:B------:R-:W-:Y:S02]  /*1a70*/  UIADD3.64 UR38, UPT, UPT, UR20, 0x4, URZ ;  /* 0x0000000414267897 */ /* 0x000fe4000fffe0ff */
[----:B------:R-:W-:Y:S01]  /*1a80*/  UIADD3.64 UR32, UPT, UPT, UR22, 0x2, URZ ;  /* 0x0000000216207897 */ /* 0x000fe2000fffe0ff */
[----:B----4-:R-:W-:Y:S01]  /*1a90*/  BAR.SYNC.DEFER_BLOCKING 0x0 ;  /* 0x0000000000007b1d */ /* 0x010fe20000010000 */
[----:B------:R-:W-:-:S02]  /*1aa0*/  UIADD3.64 UR36, UPT, UPT, UR22, 0x4, URZ ;  /* 0x0000000416247897 */ /* 0x000fc4000fffe0ff */
[----:B------:R-:W-:-:S03]  /*1ab0*/  UISETP.NE.U32.AND UP0, UPT, UR24, URZ, UPT ;  /* 0x000000ff1800728c */ /* 0x000fc6000bf05070 */
[----:B------:R2:W-:Y:S02]  /*1ac0*/  @UP3 UTMALDG.2D [UR8], [UR6] ;  /* 0x00000008060035b4 */ /* 0x0005e40008008000 */
[----:B------:R-:W-:Y:S06]  /*1ad0*/  BAR.SYNC.DEFER_BLOCKING 0x0 ;  /* 0x0000000000007b1d */ /* 0x000fec0000010000 */
[----:B------:R-:W3:Y:S02]  /*1ae0*/  SYNCS.PHASECHK.TRANS64.TRYWAIT P0, [UR8+0x6000], RZ ;  /* 0x006000ffff0075a7 */ /* 0x000ee40008001108 */
[----:B--23--:R-:W-:Y:S05]  /*1af0*/  @!P0 BRA `(.L_x_54) ;  /* 0x0000000800ec8947 */ /* 0x00cfea0003800000 */
.L_x_66:
[----:B------:R-:W-:Y:S05]  /*1b00*/  BRA.U UP0, `(.L_x_55) ;  /* 0x0000000100347547 */ /* 0x000fea000b800000 */
[----:B------:R-:W-:Y:S01]  /*1b10*/  UMOV UR4, 0x0 ;  /* 0x0000000000047882 */ /* 0x000fe20000000000 */
[----:B------:R-:W-:Y:S01]  /*1b20*/  UMOV UR5, 0x4200490 ;  /* 0x0420049000057882 */ /* 0x000fe20000000000 */
[----:B------:R-:W-:Y:S01]  /*1b30*/  UMOV UR28, 0x0 ;  /* 0x00000000001c7882 */ /* 0x000fe20000000000 */
[----:B------:R-:W-:Y:S01]  /*1b40*/  UMOV UR29, 0x4200490 ;  /* 0x04200490001d7882 */ /* 0x000fe20000000000 */
[----:B------:R-:W-:Y:S01]  /*1b50*/  UMOV UR40, 0x0 ;  /* 0x0000000000287882 */ /* 0x000fe20000000000 */
[----:B------:R-:W-:Y:S01]  /*1b60*/  UMOV UR41, 0x4200490 ;  /* 0x0420049000297882 */ /* 0x000fe20000000000 */
[----:B------:R2:W-:Y:S01]  /*1b70*/  UTCHMMA gdesc[UR16], gdesc[UR18], tmem[UR27], tmem[UR4], idesc[UR5], !UPT ;  /* 0x00ff0412100075ea */ /* 0x0005e2000f80001b */
[----:B------:R-:W-:Y:S01]  /*1b80*/  UMOV UR42, 0x0 ;  /* 0x00000000002a7882 */ /* 0x000fe20000000000 */
[----:B------:R-:W-:Y:S01]  /*1b90*/  UMOV UR43, 0x4200490 ;  /* 0x04200490002b7882 */ /* 0x000fe20000000000 */
[----:B------:R2:W-:Y:S01]  /*1ba0*/  UTCHMMA gdesc[UR22], gdesc[UR20], tmem[UR27], tmem[UR28], idesc[UR29], UPT ;  /* 0x00ff1c14160075ea */ /* 0x0005e2000b80001b */
[----:B------:R2:W-:Y:S01]  /*1bb0*/  UTCHMMA gdesc[UR32], gdesc[UR34], tmem[UR27], tmem[UR40], idesc[UR41], UPT ;  /* 0x00ff2822200075ea */ /* 0x0005e2000b80001b */
[----:B------:R2:W-:Y:S01]  /*1bc0*/  UTCHMMA gdesc[UR36], gdesc[UR38], tmem[UR27], tmem[UR42], idesc[UR43], UPT ;  /* 0x00ff2a26240075ea */ /* 0x0005e2000b80001b */
[----:B------:R-:W-:Y:S01]  /*1bd0*/  NOP ;  /* 0x0000000000007918 */ /* 0x000fe20000000000 */
.L_x_55:
[----:B------:R-:W-:Y:S01]  /*1be0*/  ELECT P0, URZ, PT ;  /* 0x0000000000ff782f */ /* 0x000fe20003800000 */
[----:B--2---:R-:W-:-:S03]  /*1bf0*/  UIADD3 UR4, UPT, UPT, UR8, 0x6010, URZ ;  /* 0x0000601008047890 */ /* 0x004fc6000fffe0ff */
[----:B------:R-:W-:Y:S01]  /*1c00*/  ISETP.LT.U32.AND P0, PT, R36, 0x20, P0 ;  /* 0x000000202400780c */ /* 0x000fe20000701070 */
[----:B------:R-:W-:-:S12]  /*1c10*/  UMOV UR5, URZ ;  /* 0x000000ff00057c82 */ /* 0x000fd80008000000 */
[----:B------:R-:W-:Y:S01]  /*1c20*/  VOTEU.ANY UP0, P0 ;  /* 0x0000000000ff7886 */ /* 0x000fe20000000100 */
[----:B------:R-:W-:Y:S01]  /*1c30*/  VOTEU.ANY UP1, P0 ;  /* 0x0000000000ff7886 */ /* 0x000fe20000020100 */
[----:B------:R-:W-:-:S03]  /*1c40*/  ISETP.GE.U32.AND P0, PT, R6, 0x41, PT ;  /* 0x000000410600780c */ /* 0x000fc60003f06070 */
[----:B------:R-:W-:Y:S02]  /*1c50*/  @UP0 UMOV UR9, UR4 ;  /* 0x0000000400090c82 */ /* 0x000fe40008000000 */
[----:B------:R2:W-:Y:S01]  /*1c60*/  @UP1 UTCBAR [UR9], URZ ;  /* 0x000000ff090013e9 */ /* 0x0005e200080000ff */
[----:B------:R-:W-:Y:S06]  /*1c70*/  BAR.SYNC.DEFER_BLOCKING 0x0 ;  /* 0x0000000000007b1d */ /* 0x000fec0000010000 */
[----:B------:R-:W3:Y:S02]  /*1c80*/  SYNCS.PHASECHK.TRANS64.TRYWAIT P1, [UR8+0x6010], RZ ;  /* 0x006010ffff0075a7 */ /* 0x000ee40008021108 */
[----:B--23--:R-:W-:Y:S05]  /*1c90*/  @!P1 BRA `(.L_x_56) ;  /* 0x0000000800909947 */ /* 0x00cfea0003800000 */
.L_x_67:
[----:B------:R-:W-:Y:S05]  /*1ca0*/  @!P0 BRA `(.L_x_53) ;  /* 0x0000000000e08947 */ /* 0x000fea0003800000 */
[----:B------:R-:W-:Y:S01]  /*1cb0*/  IMAD.MOV.U32 R2, RZ, RZ, 0x1 ;  /* 0x00000001ff027424 */ /* 0x000fe200078e00ff */
[----:B------:R-:W2:Y:S01]  /*1cc0*/  LDCU UR25, c[0x0][0x3a0] ;  /* 0x00007400ff1977ac */ /* 0x000ea20008000800 */
[----:B------:R-:W-:-:S05]  /*1cd0*/  UMOV UR30, 0x40 ;  /* 0x00000040001e7882 */ /* 0x000fca0000000000 */
.L_x_60:
[----:B------:R-:W-:Y:S01]  /*1ce0*/  BAR.SYNC.DEFER_BLOCKING 0x0 ;  /* 0x0000000000007b1d */ /* 0x000fe20000010000 */
[----:B------:R-:W-:Y:S01]  /*1cf0*/  ELECT P1, URZ, PT ;  /* 0x0000000000ff782f */ /* 0x000fe20003820000 */
[----:B------:R-:W-:Y:S01]  /*1d00*/  @!P3 IMAD.MOV.U32 R3, RZ, RZ, 0x6000 ;  /* 0x00006000ff03b424 */ /* 0x000fe200078e00ff */
[----:B------:R-:W-:Y:S02]  /*1d10*/  ELECT P0, URZ, PT ;  /* 0x0000000000ff782f */ /* 0x000fe40003800000 */
[C---:B------:R-:W-:Y:S01]  /*1d20*/  ISETP.LT.U32.AND P1, PT, R36.reuse, 0x20, P1 ;  /* 0x000000202400780c */ /* 0x040fe20000f21070 */
[----:B------:R-:W-:Y:S01]  /*1d30*/  UMOV UR10, UR30 ;  /* 0x0000001e000a7c82 */ /* 0x000fe20008000000 */
[----:B------:R-:W-:-:S11]  /*1d40*/  ISETP.LT.U32.AND P0, PT, R36, 0x20, P0 ;  /* 0x000000202400780c */ /* 0x000fd60000701070 */
[----:B------:R-:W-:Y:S02]  /*1d50*/  VOTEU.ANY UP0, P1 ;  /* 0x0000000000ff7886 */ /* 0x000fe40000800100 */
[----:B------:R-:W-:-:S03]  /*1d60*/  VOTEU.ANY UP1, P0 ;  /* 0x0000000000ff7886 */ /* 0x000fc60000020100 */
[----:B------:R-:W-:Y:S02]  /*1d70*/  @UP0 UIADD3 UR28, UPT, UPT, UR8, 0x4000, URZ ;  /* 0x00004000081c0890 */ /* 0x000fe4000fffe0ff */
[----:B------:R3:W-:Y:S01]  /*1d80*/  @!P3 SYNCS.ARRIVE.TRANS64 RZ, [UR8+0x6000], R3 ;  /* 0x00600003ffffb9a7 */ /* 0x0007e20008000008 */
[----:B------:R-:W-:Y:S01]  /*1d90*/  @UP0 UIADD3 UR29, UPT, UPT, UR8, 0x6000, URZ ;  /* 0x00006000081d0890 */ /* 0x000fe2000fffe0ff */
[----:B------:R-:W-:Y:S01]  /*1da0*/  VOTEU.ANY UP0, P1 ;  /* 0x0000000000ff7886 */ /* 0x000fe20000800100 */
[----:B------:R-:W-:Y:S01]  /*1db0*/  BAR.SYNC.DEFER_BLOCKING 0x0 ;  /* 0x0000000000007b1d */ /* 0x000fe20000010000 */
[----:B------:R-:W-:Y:S01]  /*1dc0*/  @UP1 UIADD3 UR9, UPT, UPT, UR8, 0x6000, URZ ;  /* 0x0000600008091890 */ /* 0x000fe2000fffe0ff */
[----:B---3--:R-:W-:-:S04]  /*1dd0*/  IMAD.U32 R3, R2, -0x80000000, RZ ;  /* 0x8000000002037824 */ /* 0x008fc800078e00ff */
[----:B------:R-:W-:Y:S01]  /*1de0*/  VOTEU.ANY UP1, P0 ;  /* 0x0000000000ff7886 */ /* 0x000fe20000020100 */
[----:B------:R3:W-:Y:S01]  /*1df0*/  @UP0 UTMALDG.2D [UR28], [UR12] ;  /* 0x0000001c0c0005b4 */ /* 0x0007e20008008000 */
[----:B------:R-:W-:Y:S01]  /*1e00*/  UISETP.NE.U32.AND UP0, UPT, UR24, URZ, UPT ;  /* 0x000000ff1800728c */ /* 0x000fe2000bf05070 */
[----:B------:R4:W-:Y:S06]  /*1e10*/  MEMBAR.ALL.CTA ;  /* 0x0000000000007992 */ /* 0x0009ec0000008000 */
[----:B----4-:R-:W4:Y:S02]  /*1e20*/  FENCE.VIEW.ASYNC.S ;  /* 0x00000000000073c6 */ /* 0x010f240000000000 */
[----:B----4-:R-:W-:Y:S06]  /*1e30*/  BAR.SYNC.DEFER_BLOCKING 0x0 ;  /* 0x0000000000007b1d */ /* 0x010fec0000010000 */
[----:B------:R3:W-:Y:S02]  /*1e40*/  @UP1 UTMALDG.2D [UR8], [UR6] ;  /* 0x00000008060015b4 */ /* 0x0007e40008008000 */
[----:B------:R-:W-:Y:S06]  /*1e50*/  BAR.SYNC.DEFER_BLOCKING 0x0 ;  /* 0x0000000000007b1d */ /* 0x000fec0000010000 */
[----:B------:R-:W4:Y:S02]  /*1e60*/  SYNCS.PHASECHK.TRANS64.TRYWAIT P0, [UR8+0x6000], R3 ;  /* 0x00600003ff0075a7 */ /* 0x000f240008001108 */
[----:B---34-:R-:W-:Y:S05]  /*1e70*/  @!P0 BRA `(.L_x_57) ;  /* 0x0000000800248947 */ /* 0x018fea0003800000 */
.L_x_68:
[----:B------:R-:W-:Y:S05]  /*1e80*/  BRA.U UP0, `(.L_x_58) ;  /* 0x0000000100347547 */ /* 0x000fea000b800000 */
[----:B------:R-:W-:Y:S01]  /*1e90*/  UMOV UR28, 0x0 ;  /* 0x00000000001c7882 */ /* 0x000fe20000000000 */
[----:B------:R-:W-:Y:S01]  /*1ea0*/  UMOV UR29, 0x4200490 ;  /* 0x04200490001d7882 */ /* 0x000fe20000000000 */
[----:B------:R-:W-:Y:S01]  /*1eb0*/  UMOV UR40, 0x0 ;  /* 0x0000000000287882 */ /* 0x000fe20000000000 */
[----:B------:R-:W-:Y:S01]  /*1ec0*/  UMOV UR41, 0x4200490 ;  /* 0x0420049000297882 */ /* 0x000fe20000000000 */
[----:B------:R-:W-:Y:S01]  /*1ed0*/  UMOV UR42, 0x0 ;  /* 0x00000000002a7882 */ /* 0x000fe20000000000 */
[----:B------:R-:W-:Y:S01]  /*1ee0*/  UMOV UR43, 0x4200490 ;  /* 0x04200490002b7882 */ /* 0x000fe20000000000 */
[----:B------:R3:W-:Y:S01]  /*1ef0*/  UTCHMMA gdesc[UR16], gdesc[UR18], tmem[UR27], tmem[UR28], idesc[UR29], UPT ;  /* 0x00ff1c12100075ea */ /* 0x0007e2000b80001b */
[----:B------:R-:W-:Y:S01]  /*1f00*/  UMOV UR44, 0x0 ;  /* 0x00000000002c7882 */ /* 0x000fe20000000000 */
[----:B------:R-:W-:Y:S01]  /*1f10*/  UMOV UR45, 0x4200490 ;  /* 0x04200490002d7882 */ /* 0x000fe20000000000 */
[----:B------:R3:W-:Y:S01]  /*1f20*/  UTCHMMA gdesc[UR22], gdesc[UR20], tmem[UR27], tmem[UR40], idesc[UR41], UPT ;  /* 0x00ff2814160075ea */ /* 0x0007e2000b80001b */
[----:B------:R3:W-:Y:S01]  /*1f30*/  UTCHMMA gdesc[UR32], gdesc[UR34], tmem[UR27], tmem[UR42], idesc[UR43], UPT ;  /* 0x00ff2a22200075ea */ /* 0x0007e2000b80001b */
[----:B------:R3:W-:Y:S01]  /*1f40*/  UTCHMMA gdesc[UR36], gdesc[UR38], tmem[UR27], tmem[UR44], idesc[UR45], UPT ;  /* 0x00ff2c26240075ea */ /* 0x0007e2000b80001b */
[----:B------:R-:W-:Y:S01]  /*1f50*/  NOP ;  /* 0x0000000000007918 */ /* 0x000fe20000000000 */
.L_x_58:
[----:B------:R-:W-:-:S04]  /*1f60*/  ELECT P0, URZ, PT ;  /* 0x0000000000ff782f */ /* 0x000fc80003800000 */
[----:B------:R-:W-:-:S13]  /*1f70*/  ISETP.LT.U32.AND P0, PT, R36, 0x20, P0 ;  /* 0x000000202400780c */ /* 0x000fda0000701070 */
[----:B------:R-:W-:Y:S01]  /*1f80*/  VOTEU.ANY UP0, P0 ;  /* 0x0000000000ff7886 */ /* 0x000fe20000000100 */
[----:B------:R-:W-:-:S04]  /*1f90*/  VOTEU.ANY UP1, P0 ;  /* 0x0000000000ff7886 */ /* 0x000fc80000020100 */
[----:B------:R-:W-:Y:S02]  /*1fa0*/  @UP0 UMOV UR9, UR4 ;  /* 0x0000000400090c82 */ /* 0x000fe40008000000 */
[----:B------:R4:W-:Y:S01]  /*1fb0*/  @UP1 UTCBAR [UR9], URZ ;  /* 0x000000ff090013e9 */ /* 0x0009e200080000ff */
[----:B------:R-:W-:Y:S06]  /*1fc0*/  BAR.SYNC.DEFER_BLOCKING 0x0 ;  /* 0x0000000000007b1d */ /* 0x000fec0000010000 */
[----:B------:R-:W3:Y:S02]  /*1fd0*/  SYNCS.PHASECHK.TRANS64.TRYWAIT P0, [UR8+0x6010], R3 ;  /* 0x00601003ff0075a7 */ /* 0x000ee40008001108 */
[----:B---34-:R-:W-:Y:S05]  /*1fe0*/  @!P0 BRA `(.L_x_59) ;  /* 0x0000000400d48947 */ /* 0x018fea0003800000 */
.L_x_69:
[----:B------:R-:W-:Y:S01]  /*1ff0*/  UIADD3 UR30, UPT, UPT, UR30, 0x40, URZ ;  /* 0x000000401e1e7890 */ /* 0x000fe2000fffe0ff */
[----:B------:R-:W-:-:S03]  /*2000*/  LOP3.LUT R2, R2, 0x1, RZ, 0x3c, !PT ;  /* 0x0000000102027812 */ /* 0x000fc600078e3cff */
[----:B--2---:R-:W-:-:S09]  /*2010*/  UISETP.GE.AND UP0, UPT, UR30, UR25, UPT ;  /* 0x000000191e00728c */ /* 0x004fd2000bf06270 */
[----:B------:R-:W-:Y:S05]  /*2020*/  BRA.U !UP0, `(.L_x_60) ;  /* 0xfffffffd082c7547 */ /* 0x000fea000b83ffff */
.L_x_53:
[----:B---34-:R-:W-:Y:S01]  /*2030*/  BAR.SYNC.DEFER_BLOCKING 0x0 ;  /* 0x0000000000007b1d */ /* 0x018fe20000010000 */
[----:B------:R-:W-:-:S05]  /*2040*/  IMAD.SHL.U32 R2, R0, 0x40, RZ ;  /* 0x0000004000027824 */ /* 0x000fca00078e00ff */
[----:B------:R-:W-:Y:S04]  /*2050*/  BSSY.RECONVERGENT B5, `(.L_x_61) ;  /* 0x0000004000057945 */ /* 0x000fe80003800200 */
[----:B------:R-:W-:Y:S05]  /*2060*/  @P3 BRA `(.L_x_62) ;  /* 0x0000000000083947 */ /* 0x000fea0003800000 */
[----:B------:R-:W3:Y:S02]  /*2070*/  SYNCS.CCTL.IV [UR8+0x6000] ;  /* 0x00600000ff0079b1 */ /* 0x000ee40008000008 */
[----:B---3--:R-:W3:Y:S02]  /*2080*/  SYNCS.CCTL.IV [UR8+0x6010] ;  /* 0x00601000ff0079b1 */ /* 0x008ee40008000008 */
.L_x_62:
[----:B--2---:R-:W-:Y:S05]  /*2090*/  BSYNC.RECONVERGENT B5 ;  /* 0x0000000000057941 */ /* 0x004fea0003800200 */
.L_x_61:
[----:B------:R-:W-:Y:S01]  /*20a0*/  USHF.L.U32 UR4, UR24, 0x15, URZ ;  /* 0x0000001518047899 */ /* 0x000fe200080006ff */
[----:B------:R-:W-:Y:S01]  /*20b0*/  IMAD.SHL.U32 R3, R0, 0x10, RZ ;  /* 0x0000001000037824 */ /* 0x000fe200078e00ff */
[----:B------:R-:W-:Y:S01]  /*20c0*/  USHF.L.U32 UR5, UR24, 0x4, URZ ;  /* 0x0000000418057899 */ /* 0x000fe200080006ff */
[----:B------:R-:W-:Y:S01]  /*20d0*/  LOP3.LUT R2, R2, 0x3800, RZ, 0xc0, !PT ;  /* 0x0000380002027812 */ /* 0x000fe200078ec0ff */
[----:B------:R-:W-:Y:S02]  /*20e0*/  ULOP3.LUT UR4, UR4, 0x600000, URZ, 0xc0, !UPT ;  /* 0x0060000004047892 */ /* 0x000fe4000f8ec0ff */
[----:B------:R-:W-:Y:S01]  /*20f0*/  ULOP3.LUT UR5, UR5, 0x40, URZ, 0xc0, !UPT ;  /* 0x0000004005057892 */ /* 0x000fe2000f8ec0ff */
[----:B------:R-:W-:Y:S01]  /*2100*/  LOP3.LUT R3, R2, 0x70, R3, 0xf8, !PT ;  /* 0x0000007002037812 */ /* 0x000fe200078ef803 */
[C---:B------:R-:W-:Y:S01]  /*2110*/  IMAD.SHL.U32 R2, R0.reuse, 0x4, RZ ;  /* 0x0000000400027824 */ /* 0x040fe200078e00ff */
[----:B------:R-:W-:Y:S01]  /*2120*/  ELECT P0, URZ, PT ;  /* 0x0000000000ff782f */ /* 0x000fe20003800000 */
[----:B------:R-:W-:Y:S01]  /*2130*/  IMAD.SHL.U32 R0, R0, 0x80, RZ ;  /* 0x0000008000007824 */ /* 0x000fe200078e00ff */
[----:B------:R-:W-:-:S02]  /*2140*/  UIADD3 UR4, UPT, UPT, UR5, UR4, UR27 ;  /* 0x0000000405047290 */ /* 0x000fc4000fffe01b */
[----:B------:R-:W-:Y:S01]  /*2150*/  LOP3.LUT R3, R3, 0x40, R2, 0x78, !PT ;  /* 0x0000004003037812 */ /* 0x000fe200078e7802 */
[----:B------:R-:W-:Y:S01]  /*2160*/  ULOP3.LUT UR24, UR24, 0x1, URZ, 0xc0, !UPT ;  /* 0x0000000118187892 */ /* 0x000fe2000f8ec0ff */
[----:B------:R-:W-:Y:S01]  /*2170*/  ISETP.LT.U32.AND P0, PT, R36, 0x40, P0 ;  /* 0x000000402400780c */ /* 0x000fe20000701070 */
[----:B------:R-:W-:Y:S01]  /*2180*/  UMOV UR26, UR31 ;  /* 0x0000001f001a7c82 */ /* 0x000fe20008000000 */
[----:B------:R-:W-:Y:S01]  /*2190*/  LOP3.LUT R0, R3, 0x780, R0, 0xf8, !PT ;  /* 0x0000078003007812 */ /* 0x000fe200078ef800 */
[----:B------:R-:W-:Y:S02]  /*21a0*/  ULEA UR25, UR24, UR11, 0x6 ;  /* 0x0000000b18197291 */ /* 0x000fe4000f8e30ff */
[----:B-----5:R-:W-:Y:S01]  /*21b0*/  LDTM.16dp32bit_t0_t15.x32 R4, tmem[UR4] ;  /* 0x00000004000479ee */ /* 0x020fe20008a80000 */
[----:B------:R-:W2:Y:S01]  /*21c0*/  LDTM.16dp32bit_t16_t31.x32 R4, tmem[UR4+0x20] ;  /* 0x00002004000479ee */ /* 0x000ea20008aa0000 */
[C---:B------:R-:W-:Y:S01]  /*21d0*/  LOP3.LUT R2, R0.reuse, 0x10, RZ, 0x3c, !PT ;  /* 0x0000001000027812 */ /* 0x040fe200078e3cff */
[----:B------:R-:W-:Y:S01]  /*21e0*/  NOP ;  /* 0x0000000000007918 */ /* 0x000fe20000000000 */
[----:B------:R-:W-:Y:S01]  /*21f0*/  LOP3.LUT R3, R0, 0x20, RZ, 0x3c, !PT ;  /* 0x0000002000037812 */ /* 0x000fe200078e3cff */
[----:B------:R-:W-:-:S03]  /*2200*/  ULEA UR24, UR24, UR8, 0xd ;  /* 0x0000000818187291 */ /* 0x000fc6000f8e68ff */
[----:B--2---:R-:W-:Y:S01]  /*2210*/  VOTEU.ANY UP1, P0 ;  /* 0x0000000000ff7886 */ /* 0x004fe20000020100 */
[----:B------:R-:W-:Y:S01]  /*2220*/  VOTEU.ANY UP0, P0 ;  /* 0x0000000000ff7886 */ /* 0x000fe20000000100 */
[----:B------:R-:W-:Y:S02]  /*2230*/  F2FP.BF16.F32.PACK_AB R4, R5, R4 ;  /* 0x000000040504723e */ /* 0x000fe400000010ff */
[----:B------:R-:W-:Y:S02]  /*2240*/  F2FP.BF16.F32.PACK_AB R5, R7, R6 ;  /* 0x000000060705723e */ /* 0x000fe400000010ff */
[----:B------:R-:W-:Y:S02]  /*2250*/  F2FP.BF16.F32.PACK_AB R12, R13, R12 ;  /* 0x0000000c0d0c723e */ /* 0x000fe400000010ff */
[----:B------:R-:W-:Y:S02]  /*2260*/  F2FP.BF16.F32.PACK_AB R6, R9, R8 ;  /* 0x000000080906723e */ /* 0x000fe400000010ff */
[----:B------:R-:W-:-:S02]  /*2270*/  F2FP.BF16.F32.PACK_AB R7, R11, R10 ;  /* 0x0000000a0b07723e */ /* 0x000fc400000010ff */
[----:B------:R-:W-:Y:S02]  /*2280*/  F2FP.BF16.F32.PACK_AB R13, R15, R14 ;  /* 0x0000000e0f0d723e */ /* 0x000fe400000010ff */
[----:B------:R-:W-:Y:S01]  /*2290*/  F2FP.BF16.F32.PACK_AB R20, R21, R20 ;  /* 0x000000141514723e */ /* 0x000fe200000010ff */
[----:B---3--:R2:W-:Y:S01]  /*22a0*/  STS.128 [R0+UR8], R4 ;  /* 0x0000000400007988 */ /* 0x0085e20008000c08 */
[----:B------:R-:W-:Y:S02]  /*22b0*/  F2FP.BF16.F32.PACK_AB R14, R17, R16 ;  /* 0x00000010110e723e */ /* 0x000fe400000010ff */
[----:B------:R-:W-:Y:S02]  /*22c0*/  F2FP.BF16.F32.PACK_AB R15, R19, R18 ;  /* 0x00000012130f723e */ /* 0x000fe400000010ff */
[----:B------:R-:W-:Y:S02]  /*22d0*/  F2FP.BF16.F32.PACK_AB R21, R23, R22 ;  /* 0x000000161715723e */ /* 0x000fe400000010ff */
[----:B------:R-:W-:Y:S01]  /*22e0*/  F2FP.BF16.F32.PACK_AB R28, R29, R28 ;  /* 0x0000001c1d1c723e */ /* 0x000fe200000010ff */
[----:B------:R2:W-:Y:S01]  /*22f0*/  STS.128 [R2+UR8], R12 ;  /* 0x0000000c02007988 */ /* 0x0005e20008000c08 */
[----:B------:R-:W-:-:S02]  /*2300*/  F2FP.BF16.F32.PACK_AB R22, R25, R24 ;  /* 0x000000181916723e */ /* 0x000fc400000010ff */
[----:B------:R-:W-:Y:S02]  /*2310*/  F2FP.BF16.F32.PACK_AB R23, R27, R26 ;  /* 0x0000001a1b17723e */ /* 0x000fe400000010ff */
[----:B------:R-:W-:Y:S02]  /*2320*/  F2FP.BF16.F32.PACK_AB R29, R31, R30 ;  /* 0x0000001e1f1d723e */ /* 0x000fe400000010ff */
[----:B------:R-:W-:Y:S01]  /*2330*/  F2FP.BF16.F32.PACK_AB R30, R33, R32 ;  /* 0x00000020211e723e */ /* 0x000fe200000010ff */
[----:B------:R2:W-:Y:S01]  /*2340*/  STS.128 [R3+UR8], R20 ;  /* 0x0000001403007988 */ /* 0x0005e20008000c08 */
[----:B------:R-:W-:Y:S02]  /*2350*/  F2FP.BF16.F32.PACK_AB R31, R35, R34 ;  /* 0x00000022231f723e */ /* 0x000fe400000010ff */
[----:B------:R-:W-:-:S05]  /*2360*/  LOP3.LUT R8, R0, 0x30, RZ, 0x3c, !PT ;  /* 0x0000003000087812 */ /* 0x000fca00078e3cff */
[----:B------:R2:W-:Y:S01]  /*2370*/  STS.128 [R8+UR8], R28 ;  /* 0x0000001c08007988 */ /* 0x0005e20008000c08 */
[----:B------:R3:W-:Y:S06]  /*2380*/  MEMBAR.ALL.CTA ;  /* 0x0000000000007992 */ /* 0x0007ec0000008000 */
[----:B---3--:R-:W3:Y:S02]  /*2390*/  FENCE.VIEW.ASYNC.S ;  /* 0x00000000000073c6 */ /* 0x008ee40000000000 */
[----:B---3--:R-:W-:Y:S06]  /*23a0*/  BAR.SYNC.DEFER_BLOCKING 0x0 ;  /* 0x0000000000007b1d */ /* 0x008fec0000010000 */
[----:B------:R2:W-:Y:S01]  /*23b0*/  @UP1 UTMASTG.2D [UR24], [UR14] ;  /* 0x000000180e0013b5 */ /* 0x0005e20008008000 */
[----:B------:R0:W-:Y:S01]  /*23c0*/  UTMACMDFLUSH ;  /* 0x00000000000079b7 */ /* 0x0001e20000000000 */
[----:B------:R-:W-:-:S04]  /*23d0*/  DEPBAR.LE SB0, 0x0 ;  /* 0x000080000000791a */ /* 0x000fc80000000000 */
[----:B------:R-:W-:Y:S08]  /*23e0*/  BAR.SYNC.DEFER_BLOCKING 0x0 ;  /* 0x0000000000007b1d */ /* 0x000ff00000010000 */
[----:B------:R-:W-:Y:S06]  /*23f0*/  BAR.SYNC.DEFER_BLOCKING 0x0 ;  /* 0x0000000000007b1d */ /* 0x000fec0000010000 */
[----:B--2---:R-:W-:Y:S05]  /*2400*/  @P2 BRA `(.L_x_63) ;  /* 0x0000000000a02947 */ /* 0x004fea0003800000 */
[----:B------:R-:W2:Y:S01]  /*2410*/  S2UR UR5, SR_CgaCtaId ;  /* 0x00000000000579c3 */ /* 0x000ea20000008800 */
[----:B------:R-:W-:Y:S01]  /*2420*/  NOP ;  /* 0x0000000000007918 */ /* 0x000fe20000000000 */
[----:B------:R-:W-:Y:S01]  /*2430*/  UMOV UR4, 0x50 ;  /* 0x0000005000047882 */ /* 0x000fe20000000000 */
[----:B------:R-:W-:Y:S02]  /*2440*/  IMAD.U32 R0, RZ, RZ, UR27 ;  /* 0x0000001bff007e24 */ /* 0x000fe4000f8e00ff */
[----:B------:R-:W-:Y:S02]  /*2450*/  IMAD.MOV.U32 R3, RZ, RZ, 0xf ;  /* 0x0000000fff037424 */ /* 0x000fe400078e00ff */
[----:B------:R-:W-:Y:S01]  /*2460*/  IMAD.MOV.U32 R7, RZ, RZ, 0x1 ;  /* 0x00000001ff077424 */ /* 0x000fe200078e00ff */
[----:B------:R-:W-:-:S04]  /*2470*/  LOP3.LUT R0, R0, 0xffff, RZ, 0xc0, !PT ;  /* 0x0000ffff00007812 */ /* 0x000fc800078ec0ff */
[----:B------:R-:W-:-:S05]  /*2480*/  SHF.R.U32.HI R0, RZ, 0x5, R0 ;  /* 0x00000005ff007819 */ /* 0x000fca0000011600 */
[----:B------:R-:W-:Y:S01]  /*2490*/  VIADD R2, R0, 0x10 ;  /* 0x0000001000027836 */ /* 0x000fe20000000000 */
[----:B------:R-:W-:Y:S01]  /*24a0*/  SHF.L.U32 R0, R3, R0, RZ ;  /* 0x0000000003007219 */ /* 0x000fe200000006ff */
[----:B--2---:R-:W-:-:S03]  /*24b0*/  ULEA UR6, UR5, UR4, 0x18 ;  /* 0x0000000405067291 */ /* 0x004fc6000f8ec0ff */
[----:B------:R-:W-:-:S04]  /*24c0*/  SHF.L.U32 R3, R7, R2, RZ ;  /* 0x0000000207037219 */ /* 0x000fc800000006ff */
[----:B------:R-:W-:Y:S02]  /*24d0*/  LOP3.LUT R0, R3, R0, RZ, 0xfc, !PT ;  /* 0x0000000003007212 */ /* 0x000fe400078efcff */
[----:B------:R-:W2:Y:S02]  /*24e0*/  LDS R5, [UR6] ;  /* 0x00000006ff057984 */ /* 0x000ea40008000800 */
[C---:B------:R-:W-:Y:S02]  /*24f0*/  LOP3.LUT R2, R0.reuse, 0xffff, RZ, 0xc0, !PT ;  /* 0x0000ffff00027812 */ /* 0x040fe400078ec0ff */
[----:B--2---:R-:W-:-:S04]  /*2500*/  LOP3.LUT R3, R0, 0xffff, R5, 0x80, !PT ;  /* 0x0000ffff00037812 */ /* 0x004fc800078e8005 */
[----:B------:R-:W-:-:S13]  /*2510*/  ISETP.NE.AND P0, PT, R3, R2, PT ;  /* 0x000000020300720c */ /* 0x000fda0003f05270 */
[----:B------:R-:W-:Y:S05]  /*2520*/  @P0 BRA `(.L_x_64) ;  /* 0x0000000000500947 */ /* 0x000fea0003800000 */
[----:B------:R-:W-:Y:S02]  /*2530*/  SHF.R.U32.HI R5, RZ, 0x10, R5 ;  /* 0x00000010ff057819 */ /* 0x000fe40000011605 */
[----:B------:R-:W-:-:S04]  /*2540*/  SHF.R.U32.HI R2, RZ, 0x10, R0 ;  /* 0x00000010ff027819 */ /* 0x000fc80000011600 */
[----:B------:R-:W-:-:S04]  /*2550*/  LOP3.LUT R5, R5, R2, RZ, 0xc0, !PT ;  /* 0x0000000205057212 */ /* 0x000fc800078ec0ff */
[----:B------:R-:W-:-:S13]  /*2560*/  ISETP.NE.AND P0, PT, R5, R2, PT ;  /* 0x000000020500720c */ /* 0x000fda0003f05270 */
[----:B------:R-:W-:Y:S05]  /*2570*/  @P0 BRA `(.L_x_65) ;  /* 0x0000000000300947 */ /* 0x000fea0003800000 */
[----:B------:R-:W-:Y:S01]  /*2580*/  R2UR UR4, R0 ;  /* 0x00000000000472ca */ /* 0x000fe200000e0000 */
[----:B------:R-:W-:Y:S01]  /*2590*/  VOTEU.ANY UR5, UPT, PT ;  /* 0x0000000000057886 */ /* 0x000fe200038e0100 */
[----:B------:R-:W2:Y:S01]  /*25a0*/  S2R R0, SR_LANEID ;  /* 0x0000000000007919 */ /* 0x000ea20000000000 */
[----:B------:R-:W-:-:S10]  /*25b0*/  UFLO.U32 UR5, UR5 ;  /* 0x00000005000572bd */ /* 0x000fd400080e0000 */
[----:B------:R-:W-:-:S06]  /*25c0*/  ULOP3.LUT UR4, URZ, UR4, URZ, 0x33, !UPT ;  /* 0x00000004ff047292 */ /* 0x000fcc000f8e33ff */
[----:B------:R-:W-:-:S04]  /*25d0*/  IMAD.U32 R2, RZ, RZ, UR4 ;  /* 0x00000004ff027e24 */ /* 0x000fc8000f8e00ff */
[----:B------:R-:W3:Y:S02]  /*25e0*/  REDUX UR7, R2 ;  /* 0x00000000020773c4 */ /* 0x000ee40000000000 */
[----:B------:R4:W-:Y:S01]  /*25f0*/  UTCATOMSWS.AND URZ, UR4 ;  /* 0x0000000400ff79e3 */ /* 0x0009e20008000000 */
[----:B--2---:R-:W-:Y:S01]  /*2600*/  ISETP.EQ.U32.AND P0, PT, R0, UR5, PT ;  /* 0x0000000500007c0c */ /* 0x004fe2000bf02070 */
[----:B---3--:R-:W-:-:S12]  /*2610*/  IMAD.U32 R0, RZ, RZ, UR7 ;  /* 0x00000007ff007e24 */ /* 0x008fd8000f8e00ff */
[----:B------:R4:W-:Y:S01]  /*2620*/  @P0 ATOMS.AND RZ, [UR6], R0 ;  /* 0x00000000ffff098c */ /* 0x0009e2000a800006 */
[----:B------:R-:W-:Y:S05]  /*2630*/  BRA `(.L_x_63) ;  /* 0x0000000000147947 */ /* 0x000fea0003800000 */
.L_x_65:
[----:B------:R-:W-:-:S07]  /*2640*/  MOV R2, 0x2660 ;  /* 0x0000266000027802 */ /* 0x000fce0000000f00 */
[----:B-1----:R-:W-:Y:S05]  /*2650*/  CALL.REL.NOINC `($__internal_0_$__cuda_sm10x_tcgen05_guardrail_trap_col_being_dealloced_not_returned_by_alloc) ;  /* 0x0000000000447944 */ /* 0x002fea0003c00000 */
[----:B------:R-:W-:Y:S05]  /*2660*/  BRA `(.L_x_63) ;  /* 0x0000000000087947 */ /* 0x000fea0003800000 */
.L_x_64:
[----:B------:R-:W-:-:S07]  /*2670*/  MOV R2, 0x2690 ;  /* 0x0000269000027802 */ /* 0x000fce0000000f00 */
[----:B-1----:R-:W-:Y:S05]  /*2680*/  CALL.REL.NOINC `($__internal_2_$__cuda_sm10x_tcgen05_guardrail_trap_unallocated_columns_being_dealloced) ;  /* 0x0000000000507944 */ /* 0x002fea0003c00000 */
.L_x_63:
[----:B------:R-:W-:Y:S01]  /*2690*/  NOP ;  /* 0x0000000000007918 */ /* 0x000fe20000000000 */
[----:B----4-:R-:W-:Y:S05]  /*26a0*/  EXIT ;  /* 0x000000000000794d */ /* 0x010fea0003800000 */
.L_x_54:
[----:B------:R-:W2:Y:S02]  /*26b0*/  SYNCS.PHASECHK.TRANS64.TRYWAIT P0, [UR8+0x6000], RZ ;  /* 0x006000ffff0075a7 */ /* 0x000ea40008001108 */
[----:B--2---:R-:W-:Y:S05]  /*26c0*/  @!P0 BRA `(.L_x_54) ;  /* 0xfffffffc00f88947 */ /* 0x004fea000383ffff */
[----:B------:R-:W-:Y:S05]  /*26d0*/  BRA `(.L_x_66) ;  /* 0xfffffff400087947 */ /* 0x000fea000383ffff */
.L_x_56:
[----:B------:R-:W2:Y:S02]  /*26e0*/  SYNCS.PHASECHK.TRANS64.TRYWAIT P1, [UR8+0x6010], RZ ;  /* 0x006010ffff0075a7 */ /* 0x000ea40008021108 */
[----:B--2---:R-:W-:Y:S05]  /*26f0*/  @!P1 BRA `(.L_x_56) ;  /* 0xfffffffc00f89947 */ /* 0x004fea000383ffff */
[----:B------:R-:W-:Y:S05]  /*2700*/  BRA `(.L_x_67) ;  /* 0xfffffff400647947 */ /* 0x000fea000383ffff */
.L_x_57:
[----:B------:R-:W3:Y:S02]  /*2710*/  SYNCS.PHASECHK.TRANS64.TRYWAIT P0, [UR8+0x6000], R3 ;  /* 0x00600003ff0075a7 */ /* 0x000ee40008001108 */
[----:B---3--:R-:W-:Y:S05]  /*2720*/  @!P0 BRA `(.L_x_57) ;  /* 0xfffffffc00f88947 */ /* 0x008fea000383ffff */
[----:B------:R-:W-:Y:S05]  /*2730*/  BRA `(.L_x_68) ;  /* 0xfffffff400d07947 */ /* 0x000fea000383ffff */
.L_x_59:
[----:B------:R-:W3:Y:S02]  /*2740*/  SYNCS.PHASECHK.TRANS64.TRYWAIT P0, [UR8+0x6010], R3 ;  /* 0x00601003ff0075a7 */ /* 0x000ee40008001108 */
[----:B---3--:R-:W-:Y:S05]  /*2750*/  @!P0 BRA `(.L_x_59) ;  /* 0xfffffffc00f88947 */ /* 0x008fea000383ffff */
[----:B------:R-:W-:Y:S05]  /*2760*/  BRA `(.L_x_69) ;  /* 0xfffffff800207947 */ /* 0x000fea000383ffff */
        .weak           $__internal_0_$__cuda_sm10x_tcgen05_guardrail_trap_col_being_dealloced_not_returned_by_alloc
        .type           $__internal_0_$__cuda_sm10x_tcgen05_guardrail_trap_col_being_dealloced_not_returned_by_alloc,@function
        .size           $__internal_0_$__cuda_sm10x_tcgen05_guardrail_trap_col_being_dealloced_not_returned_by_alloc,($__internal_1_$__cuda_sm10x_tcgen05_guardrail_trap_phase_invalid_during_alloc - $__internal_0_$__cuda_sm10x_tcgen05_guardrail_trap_col_being_dealloced_not_returned_by_alloc)
$__internal_0_$__cuda_sm10x_tcgen05_guardrail_trap_col_being_dealloced_not_returned_by_alloc:
[----:B------:R-:W-:Y:S05]  /*2770*/  BPT.TRAP 0x1 ;  /* 0x000000040000795c */ /* 0x000fea0000300000 */
[----:B------:R-:W-:-:S04]  /*2780*/  IMAD.MOV.U32 R3, RZ, RZ, 0x0 ;  /* 0x00000000ff037424 */ /* 0x000fc800078e00ff */
[----:B------:R-:W-:Y:S05]  /*2790*/  RET.REL.NODEC R2 `(gluon_tcgen05) ;  /* 0xffffffd802187950 */ /* 0x000fea0003c3ffff */
        .weak           $__internal_1_$__cuda_sm10x_tcgen05_guardrail_trap_phase_invalid_during_alloc
        .type           $__internal_1_$__cuda_sm10x_tcgen05_guardrail_trap_phase_invalid_during_alloc,@function
        .size           $__internal_1_$__cuda_sm10x_tcgen05_guardrail_trap_phase_invalid_during_alloc,($__internal_2_$__cuda_sm10x_tcgen05_guardrail_trap_unallocated_columns_being_dealloced - $__internal_1_$__cuda_sm10x_tcgen05_guardrail_trap_phase_invalid_during_alloc)
$__internal_1_$__cuda_sm10x_tcgen05_guardrail_trap_phase_invalid_during_alloc:
[----:B------:R-:W-:Y:S05]  /*27a0*/  BPT.TRAP 0x1 ;  /* 0x000000040000795c */ /* 0x000fea0000300000 */
[----:B------:R-:W-:-:S04]  /*27b0*/  IMAD.MOV.U32 R3, RZ, RZ, 0x0 ;  /* 0x00000000ff037424 */ /* 0x000fc800078e00ff */
[----:B------:R-:W-:Y:S05]  /*27c0*/  RET.REL.NODEC R2 `(gluon_tcgen05) ;  /* 0xffffffd8020c7950 */ /* 0x000fea0003c3ffff */
        .weak           $__internal_2_$__cuda_sm10x_tcgen05_guardrail_trap_unallocated_columns_being_dealloced
        .type           $__internal_2_$__cuda_sm10x_tcgen05_guardrail_trap_unallocated_columns_being_dealloced,@function
        .size           $__internal_2_$__cuda_sm10x_tcgen05_guardrail_trap_unallocated_columns_being_dealloced,(.L_x_73 - $__internal_2_$__cuda_sm10x_tcgen05_guardrail_trap_unallocated_columns_being_dealloced)
$__internal_2_$__cuda_sm10x_tcgen05_guardrail_trap_unallocated_columns_being_dealloced:
[----:B------:R-:W-:Y:S05]  /*27d0*/  BPT.TRAP 0x1 ;  /* 0x000000040000795c */ /* 0x000fea0000300000 */
[----:B------:R-:W-:-:S04]  /*27e0*/  IMAD.MOV.U32 R3, RZ, RZ, 0x0 ;  /* 0x00000000ff037424 */ /* 0x000fc800078e00ff */
[----:B------:R-:W-:Y:S05]  /*27f0*/  RET.REL.NODEC R2 `(gluon_tcgen05) ;  /* 0xffffffd802007950 */ /* 0x000fea0003c3ffff */
.L_x_70:
[----:B------:R-:W-:-:S00]  /*2800*/  BRA `(.L_x_70) ;  /* 0xfffffffc00fc7947 */ /* 0x000fc0000383ffff */
[----:B------:R-:W-:-:S00]  /*2810*/  NOP ;  /* 0x0000000000007918 */ /* 0x000fc00000000000 */
        /* <DEDUP_REMOVED lines=14> */
.L_x_73:


//--------------------- .nv.shared.gluon_tcgen05  --------------------------
	.section	.nv.shared.gluon_tcgen05,"aw",@nobits
	.sectionflags	@""
	.align	16
	.zero		1024


//--------------------- .nv.shared.reserved.0     --------------------------
	.section	.nv.shared.reserved.0,"aw",@nobits
	.align	8
	.weak		__nv_reservedSMEM_offset_0_alias
	.size		__nv_reservedSMEM_offset_0_alias, 0, 64
	.other		__nv_reservedSMEM_offset_0_alias,@"STO_CUDA_RESERVED_SHARED STV_DEFAULT"
__nv_reservedSMEM_offset_0_alias:
	.zero		0
.nv.shared.reserved.0:
	.zero		64
	.weak		__nv_reservedSMEM_allocation_phase
	.type		__nv_reservedSMEM_allocation_phase,@object
	.size		__nv_reservedSMEM_allocation_phase,(.L_0 - __nv_reservedSMEM_allocation_phase)
__nv_reservedSMEM_allocation_phase:
	.zero		1
.L_0:
	.zero		7
	.weak		__nv_reservedSMEM_devtool_atexit_pc
	.type		__nv_reservedSMEM_devtool_atexit_pc,@object
	.size		__nv_reservedSMEM_devtool_atexit_pc,(__nv_reservedSMEM_allocation_mask - __nv_reservedSMEM_devtool_atexit_pc)
__nv_reservedSMEM_devtool_atexit_pc:
	.zero		8
	.weak		__nv_reservedSMEM_allocation_mask
	.type		__nv_reservedSMEM_allocation_mask,@object
	.size		__nv_reservedSMEM_allocation_mask,(.L_2 - __nv_reservedSMEM_allocation_mask)
__nv_reservedSMEM_allocation_mask:
	.zero		4
.L_2:


//--------------------- .nv.constant0.gluon_tcgen05 --------------------------
	.section	.nv.constant0.gluon_tcgen05,"a",@progbits
	.sectionflags	@""
	.align	4
.nv.constant0.gluon_tcgen05:
	.zero		976


//--------------------- SYMBOLS --------------------------

	.type		.nv.reservedSmem.offset0,@object
	.size		.nv.reservedSmem.offset0,0x4
	.type		.nv.reservedSmem.cap,@object
	.size		.nv.reservedSmem.cap,0x4
